//
// Generated by NVIDIA NVVM Compiler
//
// Compiler Build ID: CL-36424714
// Cuda compilation tools, release 13.0, V13.0.88
// Based on NVVM 20.0.0
//

.version 9.0
.target sm_100
.address_size 64

	// .globl	_Z12julia_kernelPhiidddidd

.visible .entry _Z12julia_kernelPhiidddidd(
	.param .u64 .ptr .align 1 _Z12julia_kernelPhiidddidd_param_0,
	.param .u32 _Z12julia_kernelPhiidddidd_param_1,
	.param .u32 _Z12julia_kernelPhiidddidd_param_2,
	.param .f64 _Z12julia_kernelPhiidddidd_param_3,
	.param .f64 _Z12julia_kernelPhiidddidd_param_4,
	.param .f64 _Z12julia_kernelPhiidddidd_param_5,
	.param .u32 _Z12julia_kernelPhiidddidd_param_6,
	.param .f64 _Z12julia_kernelPhiidddidd_param_7,
	.param .f64 _Z12julia_kernelPhiidddidd_param_8
)
{
	.reg .pred 	%p<25>;
	.reg .b16 	%rs<3>;
	.reg .b32 	%r<83>;
	.reg .b64 	%rd<5>;
	.reg .b64 	%fd<167>;

	ld.param.u64 	%rd2, [_Z12julia_kernelPhiidddidd_param_0];
	ld.param.u32 	%r26, [_Z12julia_kernelPhiidddidd_param_1];
	ld.param.u32 	%r29, [_Z12julia_kernelPhiidddidd_param_2];
	ld.param.f64 	%fd40, [_Z12julia_kernelPhiidddidd_param_3];
	ld.param.f64 	%fd41, [_Z12julia_kernelPhiidddidd_param_4];
	ld.param.f64 	%fd42, [_Z12julia_kernelPhiidddidd_param_5];
	ld.param.u32 	%r28, [_Z12julia_kernelPhiidddidd_param_6];
	ld.param.f64 	%fd43, [_Z12julia_kernelPhiidddidd_param_7];
	ld.param.f64 	%fd44, [_Z12julia_kernelPhiidddidd_param_8];
	mov.u32 	%r30, %ctaid.x;
	mov.u32 	%r31, %ntid.x;
	mov.u32 	%r32, %tid.x;
	mad.lo.s32 	%r1, %r30, %r31, %r32;
	mov.u32 	%r33, %ctaid.y;
	mov.u32 	%r34, %ntid.y;
	mov.u32 	%r35, %tid.y;
	mad.lo.s32 	%r36, %r33, %r34, %r35;
	setp.ge.u32 	%p1, %r1, %r26;
	setp.ge.u32 	%p2, %r36, %r29;
	or.pred  	%p3, %p1, %p2;
	@%p3 bra 	$L__BB0_32;
	cvt.rn.f64.u32 	%fd45, %r1;
	cvt.rn.f64.s32 	%fd46, %r26;
	mul.f64 	%fd47, %fd46, 0d3FE0000000000000;
	sub.f64 	%fd48, %fd45, %fd47;
	mul.f64 	%fd49, %fd48, %fd42;
	div.rn.f64 	%fd50, %fd49, %fd46;
	add.f64 	%fd156, %fd40, %fd50;
	cvt.rn.f64.u32 	%fd51, %r36;
	cvt.rn.f64.s32 	%fd52, %r29;
	mul.f64 	%fd53, %fd52, 0d3FE0000000000000;
	sub.f64 	%fd54, %fd51, %fd53;
	mul.f64 	%fd55, %fd54, %fd42;
	div.rn.f64 	%fd56, %fd55, %fd46;
	add.f64 	%fd155, %fd41, %fd56;
	mul.f64 	%fd154, %fd156, %fd156;
	mul.f64 	%fd153, %fd155, %fd155;
	add.f64 	%fd158, %fd154, %fd153;
	setp.gtu.f64 	%p4, %fd158, 0d4010000000000000;
	setp.lt.s32 	%p5, %r28, 1;
	mov.b32 	%r74, 0;
	or.pred  	%p6, %p4, %p5;
	@%p6 bra 	$L__BB0_4;
	mov.b32 	%r74, 0;
$L__BB0_3:
	sub.f64 	%fd57, %fd154, %fd153;
	add.f64 	%fd10, %fd43, %fd57;
	add.f64 	%fd58, %fd156, %fd156;
	fma.rn.f64 	%fd155, %fd58, %fd155, %fd44;
	add.s32 	%r74, %r74, 1;
	mul.f64 	%fd154, %fd10, %fd10;
	mul.f64 	%fd153, %fd155, %fd155;
	add.f64 	%fd158, %fd154, %fd153;
	setp.le.f64 	%p7, %fd158, 0d4010000000000000;
	setp.lt.s32 	%p8, %r74, %r28;
	and.pred  	%p9, %p7, %p8;
	mov.f64 	%fd156, %fd10;
	@%p9 bra 	$L__BB0_3;
$L__BB0_4:
	mad.lo.s32 	%r39, %r26, %r36, %r1;
	shl.b32 	%r40, %r39, 2;
	cvt.u64.u32 	%rd3, %r40;
	cvta.to.global.u64 	%rd4, %rd2;
	add.s64 	%rd1, %rd4, %rd3;
	setp.ne.s32 	%p10, %r74, %r28;
	@%p10 bra 	$L__BB0_6;
	mov.b16 	%rs1, 0;
	st.global.u8 	[%rd1+2], %rs1;
	st.global.u8 	[%rd1+1], %rs1;
	st.global.u8 	[%rd1], %rs1;
	bra.uni 	$L__BB0_31;
$L__BB0_6:
	{
	.reg .b32 %temp; 
	mov.b64 	{%temp, %r75}, %fd158;
	}
	{
	.reg .b32 %temp; 
	mov.b64 	{%r76, %temp}, %fd158;
	}
	setp.gt.s32 	%p11, %r75, 1048575;
	mov.b32 	%r77, -1023;
	@%p11 bra 	$L__BB0_8;
	mul.f64 	%fd158, %fd158, 0d4350000000000000;
	{
	.reg .b32 %temp; 
	mov.b64 	{%temp, %r75}, %fd158;
	}
	{
	.reg .b32 %temp; 
	mov.b64 	{%r76, %temp}, %fd158;
	}
	mov.b32 	%r77, -1077;
$L__BB0_8:
	add.s32 	%r43, %r75, -1;
	setp.gt.u32 	%p12, %r43, 2146435070;
	@%p12 bra 	$L__BB0_12;
	shr.u32 	%r46, %r75, 20;
	add.s32 	%r78, %r77, %r46;
	and.b32  	%r47, %r75, 1048575;
	or.b32  	%r48, %r47, 1072693248;
	mov.b64 	%fd159, {%r76, %r48};
	setp.lt.u32 	%p14, %r48, 1073127583;
	@%p14 bra 	$L__BB0_11;
	{
	.reg .b32 %temp; 
	mov.b64 	{%r49, %temp}, %fd159;
	}
	{
	.reg .b32 %temp; 
	mov.b64 	{%temp, %r50}, %fd159;
	}
	add.s32 	%r51, %r50, -1048576;
	mov.b64 	%fd159, {%r49, %r51};
	add.s32 	%r78, %r78, 1;
$L__BB0_11:
	add.f64 	%fd60, %fd159, 0dBFF0000000000000;
	add.f64 	%fd61, %fd159, 0d3FF0000000000000;
	rcp.approx.ftz.f64 	%fd62, %fd61;
	neg.f64 	%fd63, %fd61;
	fma.rn.f64 	%fd64, %fd63, %fd62, 0d3FF0000000000000;
	fma.rn.f64 	%fd65, %fd64, %fd64, %fd64;
	fma.rn.f64 	%fd66, %fd65, %fd62, %fd62;
	mul.f64 	%fd67, %fd60, %fd66;
	fma.rn.f64 	%fd68, %fd60, %fd66, %fd67;
	mul.f64 	%fd69, %fd68, %fd68;
	fma.rn.f64 	%fd70, %fd69, 0d3EB1380B3AE80F1E, 0d3ED0EE258B7A8B04;
	fma.rn.f64 	%fd71, %fd70, %fd69, 0d3EF3B2669F02676F;
	fma.rn.f64 	%fd72, %fd71, %fd69, 0d3F1745CBA9AB0956;
	fma.rn.f64 	%fd73, %fd72, %fd69, 0d3F3C71C72D1B5154;
	fma.rn.f64 	%fd74, %fd73, %fd69, 0d3F624924923BE72D;
	fma.rn.f64 	%fd75, %fd74, %fd69, 0d3F8999999999A3C4;
	fma.rn.f64 	%fd76, %fd75, %fd69, 0d3FB5555555555554;
	sub.f64 	%fd77, %fd60, %fd68;
	add.f64 	%fd78, %fd77, %fd77;
	neg.f64 	%fd79, %fd68;
	fma.rn.f64 	%fd80, %fd79, %fd60, %fd78;
	mul.f64 	%fd81, %fd66, %fd80;
	mul.f64 	%fd82, %fd69, %fd76;
	fma.rn.f64 	%fd83, %fd82, %fd68, %fd81;
	xor.b32  	%r52, %r78, -2147483648;
	mov.b32 	%r53, 1127219200;
	mov.b64 	%fd84, {%r52, %r53};
	mov.b32 	%r54, -2147483648;
	mov.b64 	%fd85, {%r54, %r53};
	sub.f64 	%fd86, %fd84, %fd85;
	fma.rn.f64 	%fd87, %fd86, 0d3FE62E42FEFA39EF, %fd68;
	fma.rn.f64 	%fd88, %fd86, 0dBFE62E42FEFA39EF, %fd87;
	sub.f64 	%fd89, %fd88, %fd68;
	sub.f64 	%fd90, %fd83, %fd89;
	fma.rn.f64 	%fd91, %fd86, 0d3C7ABC9E3B39803F, %fd90;
	add.f64 	%fd160, %fd87, %fd91;
	bra.uni 	$L__BB0_13;
$L__BB0_12:
	fma.rn.f64 	%fd59, %fd158, 0d7FF0000000000000, 0d7FF0000000000000;
	{
	.reg .b32 %temp; 
	mov.b64 	{%temp, %r44}, %fd158;
	}
	and.b32  	%r45, %r44, 2147483647;
	setp.eq.s32 	%p13, %r45, 0;
	selp.f64 	%fd160, 0dFFF0000000000000, %fd59, %p13;
$L__BB0_13:
	mul.f64 	%fd92, %fd160, 0d3C7777D0FFDA0D24;
	fma.rn.f64 	%fd161, %fd160, 0d3FF71547652B82FE, %fd92;
	{
	.reg .b32 %temp; 
	mov.b64 	{%temp, %r79}, %fd161;
	}
	{
	.reg .b32 %temp; 
	mov.b64 	{%r80, %temp}, %fd161;
	}
	setp.gt.s32 	%p15, %r79, 1048575;
	mov.b32 	%r81, -1023;
	@%p15 bra 	$L__BB0_15;
	mul.f64 	%fd161, %fd161, 0d4350000000000000;
	{
	.reg .b32 %temp; 
	mov.b64 	{%temp, %r79}, %fd161;
	}
	{
	.reg .b32 %temp; 
	mov.b64 	{%r80, %temp}, %fd161;
	}
	mov.b32 	%r81, -1077;
$L__BB0_15:
	add.s32 	%r57, %r79, -1;
	setp.gt.u32 	%p16, %r57, 2146435070;
	@%p16 bra 	$L__BB0_19;
	shr.u32 	%r60, %r79, 20;
	add.s32 	%r82, %r81, %r60;
	and.b32  	%r61, %r79, 1048575;
	or.b32  	%r62, %r61, 1072693248;
	mov.b64 	%fd162, {%r80, %r62};
	setp.lt.u32 	%p18, %r62, 1073127583;
	@%p18 bra 	$L__BB0_18;
	{
	.reg .b32 %temp; 
	mov.b64 	{%r63, %temp}, %fd162;
	}
	{
	.reg .b32 %temp; 
	mov.b64 	{%temp, %r64}, %fd162;
	}
	add.s32 	%r65, %r64, -1048576;
	mov.b64 	%fd162, {%r63, %r65};
	add.s32 	%r82, %r82, 1;
$L__BB0_18:
	add.f64 	%fd94, %fd162, 0dBFF0000000000000;
	add.f64 	%fd95, %fd162, 0d3FF0000000000000;
	rcp.approx.ftz.f64 	%fd96, %fd95;
	neg.f64 	%fd97, %fd95;
	fma.rn.f64 	%fd98, %fd97, %fd96, 0d3FF0000000000000;
	fma.rn.f64 	%fd99, %fd98, %fd98, %fd98;
	fma.rn.f64 	%fd100, %fd99, %fd96, %fd96;
	mul.f64 	%fd101, %fd94, %fd100;
	fma.rn.f64 	%fd102, %fd94, %fd100, %fd101;
	mul.f64 	%fd103, %fd102, %fd102;
	fma.rn.f64 	%fd104, %fd103, 0d3EB1380B3AE80F1E, 0d3ED0EE258B7A8B04;
	fma.rn.f64 	%fd105, %fd104, %fd103, 0d3EF3B2669F02676F;
	fma.rn.f64 	%fd106, %fd105, %fd103, 0d3F1745CBA9AB0956;
	fma.rn.f64 	%fd107, %fd106, %fd103, 0d3F3C71C72D1B5154;
	fma.rn.f64 	%fd108, %fd107, %fd103, 0d3F624924923BE72D;
	fma.rn.f64 	%fd109, %fd108, %fd103, 0d3F8999999999A3C4;
	fma.rn.f64 	%fd110, %fd109, %fd103, 0d3FB5555555555554;
	sub.f64 	%fd111, %fd94, %fd102;
	add.f64 	%fd112, %fd111, %fd111;
	neg.f64 	%fd113, %fd102;
	fma.rn.f64 	%fd114, %fd113, %fd94, %fd112;
	mul.f64 	%fd115, %fd100, %fd114;
	mul.f64 	%fd116, %fd103, %fd110;
	fma.rn.f64 	%fd117, %fd116, %fd102, %fd115;
	xor.b32  	%r66, %r82, -2147483648;
	mov.b32 	%r67, 1127219200;
	mov.b64 	%fd118, {%r66, %r67};
	mov.b32 	%r68, -2147483648;
	mov.b64 	%fd119, {%r68, %r67};
	sub.f64 	%fd120, %fd118, %fd119;
	fma.rn.f64 	%fd121, %fd120, 0d3FE62E42FEFA39EF, %fd102;
	fma.rn.f64 	%fd122, %fd120, 0dBFE62E42FEFA39EF, %fd121;
	sub.f64 	%fd123, %fd122, %fd102;
	sub.f64 	%fd124, %fd117, %fd123;
	fma.rn.f64 	%fd125, %fd120, 0d3C7ABC9E3B39803F, %fd124;
	add.f64 	%fd163, %fd121, %fd125;
	bra.uni 	$L__BB0_20;
$L__BB0_19:
	fma.rn.f64 	%fd93, %fd161, 0d7FF0000000000000, 0d7FF0000000000000;
	{
	.reg .b32 %temp; 
	mov.b64 	{%temp, %r58}, %fd161;
	}
	and.b32  	%r59, %r58, 2147483647;
	setp.eq.s32 	%p17, %r59, 0;
	selp.f64 	%fd163, 0dFFF0000000000000, %fd93, %p17;
$L__BB0_20:
	mul.f64 	%fd128, %fd163, 0d3C7777D0FFDA0D24;
	fma.rn.f64 	%fd129, %fd163, 0d3FF71547652B82FE, %fd128;
	cvt.rn.f64.u32 	%fd130, %r74;
	sub.f64 	%fd131, %fd130, %fd129;
	mul.f64 	%fd132, %fd131, 0d4076800000000000;
	cvt.rn.f64.s32 	%fd133, %r28;
	div.rn.f64 	%fd134, %fd132, %fd133;
	div.rn.f64 	%fd135, %fd134, 0d4076800000000000;
	mul.f64 	%fd136, %fd135, 0d4018000000000000;
	cvt.rmi.f64.f64 	%fd137, %fd136;
	sub.f64 	%fd33, %fd136, %fd137;
	cvt.rzi.s32.f64 	%r69, %fd137;
	mov.f64 	%fd166, 0d0000000000000000;
	mov.f64 	%fd164, 0d3FF0000000000000;
	setp.gt.s32 	%p19, %r69, 1;
	@%p19 bra 	$L__BB0_24;
	setp.eq.s32 	%p23, %r69, 0;
	mov.f64 	%fd165, %fd33;
	@%p23 bra 	$L__BB0_30;
	setp.eq.s32 	%p24, %r69, 1;
	@%p24 bra 	$L__BB0_23;
	bra.uni 	$L__BB0_27;
$L__BB0_23:
	mov.f64 	%fd165, 0d3FF0000000000000;
	sub.f64 	%fd164, %fd165, %fd33;
	bra.uni 	$L__BB0_30;
$L__BB0_24:
	setp.eq.s32 	%p20, %r69, 2;
	mov.f64 	%fd164, 0d0000000000000000;
	@%p20 bra 	$L__BB0_29;
	setp.eq.s32 	%p21, %r69, 3;
	mov.f64 	%fd166, 0d3FF0000000000000;
	@%p21 bra 	$L__BB0_33;
	setp.eq.s32 	%p22, %r69, 4;
	@%p22 bra 	$L__BB0_28;
$L__BB0_27:
	mov.f64 	%fd164, 0d3FF0000000000000;
	sub.f64 	%fd166, %fd164, %fd33;
	mov.f64 	%fd165, 0d0000000000000000;
	bra.uni 	$L__BB0_30;
$L__BB0_28:
	mov.f64 	%fd165, 0d0000000000000000;
	mov.f64 	%fd164, %fd33;
	bra.uni 	$L__BB0_30;
$L__BB0_29:
	mov.f64 	%fd165, 0d3FF0000000000000;
	mov.f64 	%fd166, %fd33;
$L__BB0_30:
	mul.f64 	%fd148, %fd164, 0d406FE00000000000;
	cvt.rzi.u32.f64 	%r70, %fd148;
	st.global.u8 	[%rd1], %r70;
	mul.f64 	%fd149, %fd165, 0d406FE00000000000;
	cvt.rzi.u32.f64 	%r71, %fd149;
	st.global.u8 	[%rd1+1], %r71;
	mul.f64 	%fd150, %fd166, 0d406FE00000000000;
	cvt.rzi.u32.f64 	%r72, %fd150;
	st.global.u8 	[%rd1+2], %r72;
$L__BB0_31:
	mov.b16 	%rs2, 255;
	st.global.u8 	[%rd1+3], %rs2;
$L__BB0_32:
	ret;
$L__BB0_33:
	mov.f64 	%fd141, 0d3FF0000000000000;
	sub.f64 	%fd165, %fd141, %fd33;
	bra.uni 	$L__BB0_30;

}


// ===== COMPILED SASS (sm_100) =====

	.target	sm_100

	.elftype	@"ET_EXEC"


//--------------------- .note.nv.tkinfo           --------------------------
	.section	.note.nv.tkinfo,"",@"SHT_NOTE"
	.sectionflags	@"SHF_NOTE_NV_TKINFO"
	.tkinfo
        /*0018*/ 	.word	0x00000002
        /*0030*/ 	.string	""
        /*0030*/ 	.string	"ptxas"
        /*0030*/ 	.string	"Cuda compilation tools, release 13.0, V13.0.88"
        /*0030*/ 	.string	"Build cuda_13.0.r13.0/compiler.36424714_0"
        /*0030*/ 	.string	"-arch sm_100 -m 64 "



//--------------------- .note.nv.cuinfo           --------------------------
	.section	.note.nv.cuinfo,"",@"SHT_NOTE"
	.sectionflags	@"SHF_NOTE_NV_CUINFO"
        /*0018*/ 	.short	0x0002
        /*001a*/ 	.short	0x0064
        /*001c*/ 	.short	0x0082
	.zero		2


//--------------------- .nv.info                  --------------------------
	.section	.nv.info,"",@"SHT_CUDA_INFO"
	.align	4


	//----- nvinfo : EIATTR_REGCOUNT
	.align		4
        /*0000*/ 	.byte	0x04, 0x2f
        /*0002*/ 	.short	(.L_1 - .L_0)
	.align		4
.L_0:
        /*0004*/ 	.word	index@(_Z12julia_kernelPhiidddidd)
        /*0008*/ 	.word	0x0000001e


	//----- nvinfo : EIATTR_FRAME_SIZE
	.align		4
.L_1:
        /*000c*/ 	.byte	0x04, 0x11
        /*000e*/ 	.short	(.L_3 - .L_2)
	.align		4
.L_2:
        /*0010*/ 	.word	index@($__internal_0_$__cuda_sm20_div_rn_f64_full)
        /*0014*/ 	.word	0x00000000


	//----- nvinfo : EIATTR_FRAME_SIZE
	.align		4
.L_3:
        /*0018*/ 	.byte	0x04, 0x11
        /*001a*/ 	.short	(.L_5 - .L_4)
	.align		4
.L_4:
        /*001c*/ 	.word	index@(_Z12julia_kernelPhiidddidd)
        /*0020*/ 	.word	0x00000000


	//----- nvinfo : EIATTR_MIN_STACK_SIZE
	.align		4
.L_5:
        /*0024*/ 	.byte	0x04, 0x12
        /*0026*/ 	.short	(.L_7 - .L_6)
	.align		4
.L_6:
        /*0028*/ 	.word	index@(_Z12julia_kernelPhiidddidd)
        /*002c*/ 	.word	0x00000000
.L_7:


//--------------------- .nv.compat                --------------------------
	.section	.nv.compat,"",@"SHT_CUDA_COMPAT_INFO"
	.align	4
        /*0000*/ 	.byte	0x02, 0x09, 0x00, 0x00, 0x02, 0x02, 0x01, 0x00, 0x02, 0x05, 0x05, 0x00, 0x03, 0x07, 0x01, 0x01
        /*0010*/ 	.byte	0x02, 0x03, 0x00, 0x00, 0x02, 0x06, 0x01, 0x00, 0x04, 0x0b, 0x08, 0x00, 0x01, 0x00, 0x00, 0x00
        /*0020*/ 	.byte	0x00, 0x00, 0x00, 0x00


//--------------------- .nv.info._Z12julia_kernelPhiidddidd --------------------------
	.section	.nv.info._Z12julia_kernelPhiidddidd,"",@"SHT_CUDA_INFO"
	.sectionflags	@""
	.align	4


	//----- nvinfo : EIATTR_CUDA_API_VERSION
	.align		4
        /*0000*/ 	.byte	0x04, 0x37
        /*0002*/ 	.short	(.L_9 - .L_8)
.L_8:
        /*0004*/ 	.word	0x00000082


	//----- nvinfo : EIATTR_KPARAM_INFO
	.align		4
.L_9:
        /*0008*/ 	.byte	0x04, 0x17
        /*000a*/ 	.short	(.L_11 - .L_10)
.L_10:
        /*000c*/ 	.word	0x00000000
        /*0010*/ 	.short	0x0008
        /*0012*/ 	.short	0x0038
        /*0014*/ 	.byte	0x00, 0xf0, 0x21, 0x00


	//----- nvinfo : EIATTR_KPARAM_INFO
	.align		4
.L_11:
        /*0018*/ 	.byte	0x04, 0x17
        /*001a*/ 	.short	(.L_13 - .L_12)
.L_12:
        /*001c*/ 	.word	0x00000000
        /*0020*/ 	.short	0x0007
        /*0022*/ 	.short	0x0030
        /*0024*/ 	.byte	0x00, 0xf0, 0x21, 0x00


	//----- nvinfo : EIATTR_KPARAM_INFO
	.align		4
.L_13:
        /*0028*/ 	.byte	0x04, 0x17
        /*002a*/ 	.short	(.L_15 - .L_14)
.L_14:
        /*002c*/ 	.word	0x00000000
        /*0030*/ 	.short	0x0006
        /*0032*/ 	.short	0x0028
        /*0034*/ 	.byte	0x00, 0xf0, 0x11, 0x00


	//----- nvinfo : EIATTR_KPARAM_INFO
	.align		4
.L_15:
        /*0038*/ 	.byte	0x04, 0x17
        /*003a*/ 	.short	(.L_17 - .L_16)
.L_16:
        /*003c*/ 	.word	0x00000000
        /*0040*/ 	.short	0x0005
        /*0042*/ 	.short	0x0020
        /*0044*/ 	.byte	0x00, 0xf0, 0x21, 0x00


	//----- nvinfo : EIATTR_KPARAM_INFO
	.align		4
.L_17:
        /*0048*/ 	.byte	0x04, 0x17
        /*004a*/ 	.short	(.L_19 - .L_18)
.L_18:
        /*004c*/ 	.word	0x00000000
        /*0050*/ 	.short	0x0004
        /*0052*/ 	.short	0x0018
        /*0054*/ 	.byte	0x00, 0xf0, 0x21, 0x00


	//----- nvinfo : EIATTR_KPARAM_INFO
	.align		4
.L_19:
        /*0058*/ 	.byte	0x04, 0x17
        /*005a*/ 	.short	(.L_21 - .L_20)
.L_20:
        /*005c*/ 	.word	0x00000000
        /*0060*/ 	.short	0x0003
        /*0062*/ 	.short	0x0010
        /*0064*/ 	.byte	0x00, 0xf0, 0x21, 0x00


	//----- nvinfo : EIATTR_KPARAM_INFO
	.align		4
.L_21:
        /*0068*/ 	.byte	0x04, 0x17
        /*006a*/ 	.short	(.L_23 - .L_22)
.L_22:
        /*006c*/ 	.word	0x00000000
        /*0070*/ 	.short	0x0002
        /*0072*/ 	.short	0x000c
        /*0074*/ 	.byte	0x00, 0xf0, 0x11, 0x00


	//----- nvinfo : EIATTR_KPARAM_INFO
	.align		4
.L_23:
        /*0078*/ 	.byte	0x04, 0x17
        /*007a*/ 	.short	(.L_25 - .L_24)
.L_24:
        /*007c*/ 	.word	0x00000000
        /*0080*/ 	.short	0x0001
        /*0082*/ 	.short	0x0008
        /*0084*/ 	.byte	0x00, 0xf0, 0x11, 0x00


	//----- nvinfo : EIATTR_KPARAM_INFO
	.align		4
.L_25:
        /*0088*/ 	.byte	0x04, 0x17
        /*008a*/ 	.short	(.L_27 - .L_26)
.L_26:
        /*008c*/ 	.word	0x00000000
        /*0090*/ 	.short	0x0000
        /*0092*/ 	.short	0x0000
        /*0094*/ 	.byte	0x00, 0xf5, 0x21, 0x00


	//----- nvinfo : EIATTR_SPARSE_MMA_MASK
	.align		4
.L_27:
        /*0098*/ 	.byte	0x03, 0x50
        /*009a*/ 	.short	0x0000


	//----- nvinfo : EIATTR_MAXREG_COUNT
	.align		4
        /*009c*/ 	.byte	0x03, 0x1b
        /*009e*/ 	.short	0x00ff


	//----- nvinfo : EIATTR_MERCURY_ISA_VERSION
	.align		4
        /*00a0*/ 	.byte	0x03, 0x5f
        /*00a2*/ 	.short	0x0101


	//----- nvinfo : EIATTR_VRC_CTA_INIT_COUNT
	.align		4
        /*00a4*/ 	.byte	0x02, 0x4a
	.zero		1
	.zero		1


	//----- nvinfo : EIATTR_EXIT_INSTR_OFFSETS
	.align		4
        /*00a8*/ 	.byte	0x04, 0x1c
        /*00aa*/ 	.short	(.L_29 - .L_28)


	//   ....[0]....
.L_28:
        /*00ac*/ 	.word	0x000000c0


	//   ....[1]....
        /*00b0*/ 	.word	0x00001870


	//----- nvinfo : EIATTR_CRS_STACK_SIZE
	.align		4
.L_29:
        /*00b4*/ 	.byte	0x04, 0x1e
        /*00b6*/ 	.short	(.L_31 - .L_30)
.L_30:
        /*00b8*/ 	.word	0x00000000


	//----- nvinfo : EIATTR_CBANK_PARAM_SIZE
	.align		4
.L_31:
        /*00bc*/ 	.byte	0x03, 0x19
        /*00be*/ 	.short	0x0040


	//----- nvinfo : EIATTR_PARAM_CBANK
	.align		4
        /*00c0*/ 	.byte	0x04, 0x0a
        /*00c2*/ 	.short	(.L_33 - .L_32)
	.align		4
.L_32:
        /*00c4*/ 	.word	index@(.nv.constant0._Z12julia_kernelPhiidddidd)
        /*00c8*/ 	.short	0x0380
        /*00ca*/ 	.short	0x0040


	//----- nvinfo : EIATTR_SW_WAR
	.align		4
.L_33:
        /*00cc*/ 	.byte	0x04, 0x36
        /*00ce*/ 	.short	(.L_35 - .L_34)
.L_34:
        /*00d0*/ 	.word	0x00000008
.L_35:


//--------------------- .nv.callgraph             --------------------------
	.section	.nv.callgraph,"",@"SHT_CUDA_CALLGRAPH"
	.align	4
	.sectionentsize	8
	.align		4
        /*0000*/ 	.word	0x00000000
	.align		4
        /*0004*/ 	.word	0xffffffff
	.align		4
        /*0008*/ 	.word	0x00000000
	.align		4
        /*000c*/ 	.word	0xfffffffe
	.align		4
        /*0010*/ 	.word	0x00000000
	.align		4
        /*0014*/ 	.word	0xfffffffd
	.align		4
        /*0018*/ 	.word	0x00000000
	.align		4
        /*001c*/ 	.word	0xfffffffc


//--------------------- .text._Z12julia_kernelPhiidddidd --------------------------
	.section	.text._Z12julia_kernelPhiidddidd,"ax",@progbits
	.align	128
        .global         _Z12julia_kernelPhiidddidd
        .type           _Z12julia_kernelPhiidddidd,@function
        .size           _Z12julia_kernelPhiidddidd,(.L_x_31 - _Z12julia_kernelPhiidddidd)
        .other          _Z12julia_kernelPhiidddidd,@"STO_CUDA_ENTRY STV_DEFAULT"
_Z12julia_kernelPhiidddidd:
.text._Z12julia_kernelPhiidddidd:
[----:B------:R-:W-:Y:S01]  /*0000*/  LDC R1, c[0x0][0x37c] ;  /* 0x0000df00ff017b82 */ /* 0x000fe20000000800 */
[----:B------:R-:W0:Y:S07]  /*0010*/  S2R R0, SR_TID.Y ;  /* 0x0000000000007919 */ /* 0x000e2e0000002200 */
[----:B------:R-:W1:Y:S01]  /*0020*/  LDC R22, c[0x0][0x360] ;  /* 0x0000d800ff167b82 */ /* 0x000e620000000800 */
[----:B------:R-:W2:Y:S01]  /*0030*/  LDCU.64 UR6, c[0x0][0x388] ;  /* 0x00007100ff0677ac */ /* 0x000ea20008000a00 */
[----:B------:R-:W1:Y:S06]  /*0040*/  S2R R3, SR_TID.X ;  /* 0x0000000000037919 */ /* 0x000e6c0000002100 */
[----:B------:R-:W0:Y:S08]  /*0050*/  S2UR UR5, SR_CTAID.Y ;  /* 0x00000000000579c3 */ /* 0x000e300000002600 */
[----:B------:R-:W0:Y:S08]  /*0060*/  LDC R21, c[0x0][0x364] ;  /* 0x0000d900ff157b82 */ /* 0x000e300000000800 */
[----:B------:R-:W1:Y:S01]  /*0070*/  S2UR UR4, SR_CTAID.X ;  /* 0x00000000000479c3 */ /* 0x000e620000002500 */
[----:B0-----:R-:W-:-:S05]  /*0080*/  IMAD R21, R21, UR5, R0 ;  /* 0x0000000515157c24 */ /* 0x001fca000f8e0200 */
[----:B--2---:R-:W-:Y:S01]  /*0090*/  ISETP.GE.U32.AND P0, PT, R21, UR7, PT ;  /* 0x0000000715007c0c */ /* 0x004fe2000bf06070 */
[----:B-1----:R-:W-:-:S05]  /*00a0*/  IMAD R22, R22, UR4, R3 ;  /* 0x0000000416167c24 */ /* 0x002fca000f8e0203 */
[----:B------:R-:W-:-:S13]  /*00b0*/  ISETP.GE.U32.OR P0, PT, R22, UR6, P0 ;  /* 0x0000000616007c0c */ /* 0x000fda0008706470 */
[----:B------:R-:W-:Y:S05]  /*00c0*/  @P0 EXIT ;  /* 0x000000000000094d */ /* 0x000fea0003800000 */
[----:B------:R-:W0:Y:S01]  /*00d0*/  I2F.F64 R10, UR6 ;  /* 0x00000006000a7d12 */ /* 0x000e220008201c00 */
[----:B------:R-:W-:Y:S01]  /*00e0*/  IMAD.MOV.U32 R4, RZ, RZ, 0x1 ;  /* 0x00000001ff047424 */ /* 0x000fe200078e00ff */
[----:B------:R-:W1:Y:S01]  /*00f0*/  LDCU.64 UR4, c[0x0][0x3a0] ;  /* 0x00007400ff0477ac */ /* 0x000e620008000a00 */
[----:B------:R-:W-:Y:S05]  /*0100*/  BSSY.RECONVERGENT B0, `(.L_x_0) ;  /* 0x0000017000007945 */ /* 0x000fea0003800200 */
[----:B------:R-:W2:Y:S08]  /*0110*/  I2F.F64.U32 R2, R22 ;  /* 0x0000001600027312 */ /* 0x000eb00000201800 */
[----:B0-----:R-:W0:Y:S01]  /*0120*/  MUFU.RCP64H R5, R11 ;  /* 0x0000000b00057308 */ /* 0x001e220000001800 */
[----:B--2---:R-:W-:-:S08]  /*0130*/  DFMA R2, R10, -0.5, R2 ;  /* 0xbfe000000a02782b */ /* 0x004fd00000000002 */
[----:B-1----:R-:W-:Y:S02]  /*0140*/  DMUL R2, R2, UR4 ;  /* 0x0000000402027c28 */ /* 0x002fe40008000000 */
[----:B0-----:R-:W-:-:S08]  /*0150*/  DFMA R6, -R10, R4, 1 ;  /* 0x3ff000000a06742b */ /* 0x001fd00000000104 */
[----:B------:R-:W-:Y:S01]  /*0160*/  DFMA R6, R6, R6, R6 ;  /* 0x000000060606722b */ /* 0x000fe20000000006 */
[----:B------:R-:W-:-:S07]  /*0170*/  FSETP.GEU.AND P1, PT, |R3|, 6.5827683646048100446e-37, PT ;  /* 0x036000000300780b */ /* 0x000fce0003f2e200 */
[----:B------:R-:W-:-:S08]  /*0180*/  DFMA R6, R4, R6, R4 ;  /* 0x000000060406722b */ /* 0x000fd00000000004 */
[----:B------:R-:W-:-:S08]  /*0190*/  DFMA R4, -R10, R6, 1 ;  /* 0x3ff000000a04742b */ /* 0x000fd00000000106 */
[----:B------:R-:W-:-:S08]  /*01a0*/  DFMA R4, R6, R4, R6 ;  /* 0x000000040604722b */ /* 0x000fd00000000006 */
[----:B------:R-:W-:-:S08]  /*01b0*/  DMUL R8, R2, R4 ;  /* 0x0000000402087228 */ /* 0x000fd00000000000 */
[----:B------:R-:W-:-:S08]  /*01c0*/  DFMA R6, -R10, R8, R2 ;  /* 0x000000080a06722b */ /* 0x000fd00000000102 */
[----:B------:R-:W-:-:S10]  /*01d0*/  DFMA R8, R4, R6, R8 ;  /* 0x000000060408722b */ /* 0x000fd40000000008 */
[----:B------:R-:W-:-:S05]  /*01e0*/  FFMA R0, RZ, R11, R9 ;  /* 0x0000000bff007223 */ /* 0x000fca0000000009 */
[----:B------:R-:W-:-:S13]  /*01f0*/  FSETP.GT.AND P0, PT, |R0|, 1.469367938527859385e-39, PT ;  /* 0x001000000000780b */ /* 0x000fda0003f04200 */
[----:B------:R-:W-:Y:S05]  /*0200*/  @P0 BRA P1, `(.L_x_1) ;  /* 0x0000000000180947 */ /* 0x000fea0000800000 */
[----:B------:R-:W-:Y:S01]  /*0210*/  IMAD.MOV.U32 R4, RZ, RZ, R10 ;  /* 0x000000ffff047224 */ /* 0x000fe200078e000a */
[----:B------:R-:W-:Y:S01]  /*0220*/  MOV R20, 0x250 ;  /* 0x0000025000147802 */ /* 0x000fe20000000f00 */
[----:B------:R-:W-:-:S07]  /*0230*/  IMAD.MOV.U32 R5, RZ, RZ, R11 ;  /* 0x000000ffff057224 */ /* 0x000fce00078e000b */
[----:B------:R-:W-:Y:S05]  /*0240*/  CALL.REL.NOINC `($__internal_0_$__cuda_sm20_div_rn_f64_full) ;  /* 0x00000014008c7944 */ /* 0x000fea0003c00000 */
[----:B------:R-:W-:Y:S02]  /*0250*/  IMAD.MOV.U32 R8, RZ, RZ, R4 ;  /* 0x000000ffff087224 */ /* 0x000fe400078e0004 */
[----:B------:R-:W-:-:S07]  /*0260*/  IMAD.MOV.U32 R9, RZ, RZ, R5 ;  /* 0x000000ffff097224 */ /* 0x000fce00078e0005 */
.L_x_1:
[----:B------:R-:W-:Y:S05]  /*0270*/  BSYNC.RECONVERGENT B0 ;  /* 0x0000000000007941 */ /* 0x000fea0003800200 */
.L_x_0:
[----:B------:R-:W0:Y:S01]  /*0280*/  MUFU.RCP64H R7, R11 ;  /* 0x0000000b00077308 */ /* 0x000e220000001800 */
[----:B------:R-:W1:Y:S01]  /*0290*/  LDCU UR4, c[0x0][0x38c] ;  /* 0x00007180ff0477ac */ /* 0x000e620008000800 */
[----:B------:R-:W-:Y:S01]  /*02a0*/  IMAD.MOV.U32 R6, RZ, RZ, 0x1 ;  /* 0x00000001ff067424 */ /* 0x000fe200078e00ff */
[----:B------:R-:W-:Y:S05]  /*02b0*/  BSSY.RECONVERGENT B0, `(.L_x_2) ;  /* 0x000001c000007945 */ /* 0x000fea0003800200 */
[----:B------:R-:W-:Y:S01]  /*02c0*/  I2F.F64.U32 R2, R21 ;  /* 0x0000001500027312 */ /* 0x000fe20000201800 */
[----:B0-----:R-:W-:-:S07]  /*02d0*/  DFMA R12, -R10, R6, 1 ;  /* 0x3ff000000a0c742b */ /* 0x001fce0000000106 */
[----:B-1----:R-:W0:Y:S01]  /*02e0*/  I2F.F64 R4, UR4 ;  /* 0x0000000400047d12 */ /* 0x002e220008201c00 */
[----:B------:R-:W1:Y:S01]  /*02f0*/  LDCU.64 UR4, c[0x0][0x3a0] ;  /* 0x00007400ff0477ac */ /* 0x000e620008000a00 */
[----:B------:R-:W-:-:S08]  /*0300*/  DFMA R12, R12, R12, R12 ;  /* 0x0000000c0c0c722b */ /* 0x000fd0000000000c */
[----:B------:R-:W-:Y:S02]  /*0310*/  DFMA R12, R6, R12, R6 ;  /* 0x0000000c060c722b */ /* 0x000fe40000000006 */
[----:B0-----:R-:W-:-:S06]  /*0320*/  DFMA R2, R4, -0.5, R2 ;  /* 0xbfe000000402782b */ /* 0x001fcc0000000002 */
[----:B------:R-:W-:Y:S02]  /*0330*/  DFMA R6, -R10, R12, 1 ;  /* 0x3ff000000a06742b */ /* 0x000fe4000000010c */
[----:B-1----:R-:W-:Y:S01]  /*0340*/  DMUL R4, R2, UR4 ;  /* 0x0000000402047c28 */ /* 0x002fe20008000000 */
[----:B------:R-:W0:Y:S05]  /*0350*/  LDCU.64 UR4, c[0x0][0x390] ;  /* 0x00007200ff0477ac */ /* 0x000e2a0008000a00 */
[----:B------:R-:W-:-:S04]  /*0360*/  DFMA R12, R12, R6, R12 ;  /* 0x000000060c0c722b */ /* 0x000fc8000000000c */
[----:B------:R-:W-:-:S04]  /*0370*/  FSETP.GEU.AND P1, PT, |R5|, 6.5827683646048100446e-37, PT ;  /* 0x036000000500780b */ /* 0x000fc80003f2e200 */
[----:B------:R-:W-:Y:S02]  /*0380*/  DMUL R2, R12, R4 ;  /* 0x000000040c027228 */ /* 0x000fe40000000000 */
[----:B0-----:R-:W-:-:S06]  /*0390*/  DADD R8, R8, UR4 ;  /* 0x0000000408087e29 */ /* 0x001fcc0008000000 */
[----:B------:R-:W-:-:S08]  /*03a0*/  DFMA R6, -R10, R2, R4 ;  /* 0x000000020a06722b */ /* 0x000fd00000000104 */
[----:B------:R-:W-:-:S10]  /*03b0*/  DFMA R2, R12, R6, R2 ;  /* 0x000000060c02722b */ /* 0x000fd40000000002 */
[----:B------:R-:W-:-:S05]  /*03c0*/  FFMA R0, RZ, R11, R3 ;  /* 0x0000000bff007223 */ /* 0x000fca0000000003 */
[----:B------:R-:W-:-:S13]  /*03d0*/  FSETP.GT.AND P0, PT, |R0|, 1.469367938527859385e-39, PT ;  /* 0x001000000000780b */ /* 0x000fda0003f04200 */
[----:B------:R-:W-:Y:S05]  /*03e0*/  @P0 BRA P1, `(.L_x_3) ;  /* 0x0000000000200947 */ /* 0x000fea0000800000 */
[----:B------:R-:W-:Y:S01]  /*03f0*/  IMAD.MOV.U32 R2, RZ, RZ, R4 ;  /* 0x000000ffff027224 */ /* 0x000fe200078e0004 */
[----:B------:R-:W-:Y:S01]  /*0400*/  MOV R3, R5 ;  /* 0x0000000500037202 */ /* 0x000fe20000000f00 */
[----:B------:R-:W-:Y:S01]  /*0410*/  IMAD.MOV.U32 R4, RZ, RZ, R10 ;  /* 0x000000ffff047224 */ /* 0x000fe200078e000a */
[----:B------:R-:W-:Y:S01]  /*0420*/  MOV R20, 0x450 ;  /* 0x0000045000147802 */ /* 0x000fe20000000f00 */
[----:B------:R-:W-:-:S07]  /*0430*/  IMAD.MOV.U32 R5, RZ, RZ, R11 ;  /* 0x000000ffff057224 */ /* 0x000fce00078e000b */
[----:B------:R-:W-:Y:S05]  /*0440*/  CALL.REL.NOINC `($__internal_0_$__cuda_sm20_div_rn_f64_full) ;  /* 0x00000014000c7944 */ /* 0x000fea0003c00000 */
[----:B------:R-:W-:Y:S02]  /*0450*/  IMAD.MOV.U32 R2, RZ, RZ, R4 ;  /* 0x000000ffff027224 */ /* 0x000fe400078e0004 */
[----:B------:R-:W-:-:S07]  /*0460*/  IMAD.MOV.U32 R3, RZ, RZ, R5 ;  /* 0x000000ffff037224 */ /* 0x000fce00078e0005 */
.L_x_3:
[----:B------:R-:W-:Y:S05]  /*0470*/  BSYNC.RECONVERGENT B0 ;  /* 0x0000000000007941 */ /* 0x000fea0003800200 */
.L_x_2:
[----:B------:R-:W0:Y:S01]  /*0480*/  LDCU.64 UR4, c[0x0][0x398] ;  /* 0x00007300ff0477ac */ /* 0x000e220008000a00 */
[----:B------:R-:W1:Y:S01]  /*0490*/  LDC R0, c[0x0][0x3a8] ;  /* 0x0000ea00ff007b82 */ /* 0x000e620000000800 */
[----:B------:R-:W-:Y:S01]  /*04a0*/  DMUL R10, R8, R8 ;  /* 0x00000008080a7228 */ /* 0x000fe20000000000 */
[----:B------:R-:W-:Y:S01]  /*04b0*/  BSSY.RECONVERGENT B0, `(.L_x_4) ;  /* 0x0000015000007945 */ /* 0x000fe20003800200 */
[----:B------:R-:W-:Y:S01]  /*04c0*/  IMAD.MOV.U32 R5, RZ, RZ, RZ ;  /* 0x000000ffff057224 */ /* 0x000fe200078e00ff */
[----:B0-----:R-:W-:Y:S01]  /*04d0*/  DADD R6, R2, UR4 ;  /* 0x0000000402067e29 */ /* 0x001fe20008000000 */
[----:B------:R-:W0:Y:S01]  /*04e0*/  LDCU.128 UR4, c[0x0][0x3b0] ;  /* 0x00007600ff0477ac */ /* 0x000e220008000c00 */
[----:B-1----:R-:W-:-:S06]  /*04f0*/  ISETP.GE.AND P0, PT, R0, 0x1, PT ;  /* 0x000000010000780c */ /* 0x002fcc0003f06270 */
[----:B------:R-:W-:-:S08]  /*0500*/  DMUL R12, R6, R6 ;  /* 0x00000006060c7228 */ /* 0x000fd00000000000 */
[----:B------:R-:W-:-:S08]  /*0510*/  DADD R2, R10, R12 ;  /* 0x000000000a027229 */ /* 0x000fd0000000000c */
[----:B------:R-:W-:-:S14]  /*0520*/  DSETP.GTU.OR P0, PT, R2, 4, !P0 ;  /* 0x401000000200742a */ /* 0x000fdc000470c400 */
[----:B0-----:R-:W-:Y:S05]  /*0530*/  @P0 BRA `(.L_x_5) ;  /* 0x0000000000300947 */ /* 0x001fea0003800000 */
[----:B------:R-:W-:-:S07]  /*0540*/  IMAD.MOV.U32 R5, RZ, RZ, RZ ;  /* 0x000000ffff057224 */ /* 0x000fce00078e00ff */
.L_x_6:
[----:B------:R-:W-:Y:S01]  /*0550*/  DADD R10, -R12, R10 ;  /* 0x000000000c0a7229 */ /* 0x000fe2000000010a */
[----:B------:R-:W-:Y:S01]  /*0560*/  IADD3 R5, PT, PT, R5, 0x1, RZ ;  /* 0x0000000105057810 */ /* 0x000fe20007ffe0ff */
[----:B------:R-:W-:-:S03]  /*0570*/  DADD R2, R8, R8 ;  /* 0x0000000008027229 */ /* 0x000fc60000000008 */
[----:B------:R-:W-:-:S03]  /*0580*/  ISETP.GE.AND P0, PT, R5, R0, PT ;  /* 0x000000000500720c */ /* 0x000fc60003f06270 */
[----:B------:R-:W-:Y:S02]  /*0590*/  DADD R8, R10, UR4 ;  /* 0x000000040a087e29 */ /* 0x000fe40008000000 */
[----:B------:R-:W-:-:S06]  /*05a0*/  DFMA R6, R2, R6, UR6 ;  /* 0x0000000602067e2b */ /* 0x000fcc0008000006 */
[----:B------:R-:W-:Y:S02]  /*05b0*/  DMUL R10, R8, R8 ;  /* 0x00000008080a7228 */ /* 0x000fe40000000000 */
[----:B------:R-:W-:-:S08]  /*05c0*/  DMUL R12, R6, R6 ;  /* 0x00000006060c7228 */ /* 0x000fd00000000000 */
[----:B------:R-:W-:-:S08]  /*05d0*/  DADD R2, R10, R12 ;  /* 0x000000000a027229 */ /* 0x000fd0000000000c */
[----:B------:R-:W-:-:S14]  /*05e0*/  DSETP.LE.AND P1, PT, R2, 4, PT ;  /* 0x401000000200742a */ /* 0x000fdc0003f23000 */
[----:B------:R-:W-:Y:S05]  /*05f0*/  @!P0 BRA P1, `(.L_x_6) ;  /* 0xfffffffc00d48947 */ /* 0x000fea000083ffff */
.L_x_5:
[----:B------:R-:W-:Y:S05]  /*0600*/  BSYNC.RECONVERGENT B0 ;  /* 0x0000000000007941 */ /* 0x000fea0003800200 */
.L_x_4:
[----:B------:R-:W0:Y:S01]  /*0610*/  LDCU UR8, c[0x0][0x388] ;  /* 0x00007100ff0877ac */ /* 0x000e220008000800 */
[----:B------:R-:W-:Y:S01]  /*0620*/  ISETP.NE.AND P0, PT, R5, R0, PT ;  /* 0x000000000500720c */ /* 0x000fe20003f05270 */
[----:B------:R-:W-:Y:S01]  /*0630*/  BSSY.RECONVERGENT B0, `(.L_x_7) ;  /* 0x0000121000007945 */ /* 0x000fe20003800200 */
[----:B------:R-:W1:Y:S01]  /*0640*/  LDCU.64 UR6, c[0x0][0x380] ;  /* 0x00007000ff0677ac */ /* 0x000e620008000a00 */
[----:B------:R-:W2:Y:S01]  /*0650*/  LDCU.64 UR4, c[0x0][0x358] ;  /* 0x00006b00ff0477ac */ /* 0x000ea20008000a00 */
[----:B0-----:R-:W-:-:S05]  /*0660*/  IMAD R8, R21, UR8, R22 ;  /* 0x0000000815087c24 */ /* 0x001fca000f8e0216 */
[----:B-1----:R-:W-:-:S05]  /*0670*/  LEA R8, P1, R8, UR6, 0x2 ;  /* 0x0000000608087c11 */ /* 0x002fca000f8210ff */
[----:B------:R-:W-:-:S05]  /*0680*/  IMAD.X R9, RZ, RZ, UR7, P1 ;  /* 0x00000007ff097e24 */ /* 0x000fca00088e06ff */
[----:B--2---:R0:W-:Y:S04]  /*0690*/  @!P0 STG.E.U8 desc[UR4][R8.64+0x2], RZ ;  /* 0x000002ff08008986 */ /* 0x0041e8000c101104 */
[----:B------:R0:W-:Y:S04]  /*06a0*/  @!P0 STG.E.U8 desc[UR4][R8.64+0x1], RZ ;  /* 0x000001ff08008986 */ /* 0x0001e8000c101104 */
[----:B------:R0:W-:Y:S01]  /*06b0*/  @!P0 STG.E.U8 desc[UR4][R8.64], RZ ;  /* 0x000000ff08008986 */ /* 0x0001e2000c101104 */
[----:B------:R-:W-:Y:S05]  /*06c0*/  @!P0 BRA `(.L_x_8) ;  /* 0x00000010005c8947 */ /* 0x000fea0003800000 */
[----:B------:R-:W-:Y:S01]  /*06d0*/  ISETP.GT.AND P0, PT, R3, 0xfffff, PT ;  /* 0x000fffff0300780c */ /* 0x000fe20003f04270 */
[----:B------:R-:W-:Y:S01]  /*06e0*/  IMAD.MOV.U32 R7, RZ, RZ, R3 ;  /* 0x000000ffff077224 */ /* 0x000fe200078e0003 */
[----:B------:R-:W-:Y:S01]  /*06f0*/  BSSY.RECONVERGENT B1, `(.L_x_9) ;  /* 0x0000051000017945 */ /* 0x000fe20003800200 */
[----:B------:R-:W-:-:S10]  /*0700*/  IMAD.MOV.U32 R6, RZ, RZ, R2 ;  /* 0x000000ffff067224 */ /* 0x000fd400078e0002 */
[----:B------:R-:W-:-:S10]  /*0710*/  @!P0 DMUL R2, R2, 1.80143985094819840000e+16 ;  /* 0x4350000002028828 */ /* 0x000fd40000000000 */
[----:B------:R-:W-:Y:S02]  /*0720*/  @!P0 IMAD.MOV.U32 R7, RZ, RZ, R3 ;  /* 0x000000ffff078224 */ /* 0x000fe400078e0003 */
[----:B------:R-:W-:Y:S02]  /*0730*/  @!P0 IMAD.MOV.U32 R6, RZ, RZ, R2 ;  /* 0x000000ffff068224 */ /* 0x000fe400078e0002 */
[----:B------:R-:W-:-:S05]  /*0740*/  VIADD R4, R7, 0xffffffff ;  /* 0xffffffff07047836 */ /* 0x000fca0000000000 */
[----:B------:R-:W-:Y:S01]  /*0750*/  ISETP.GT.U32.AND P1, PT, R4, 0x7feffffe, PT ;  /* 0x7feffffe0400780c */ /* 0x000fe20003f24070 */
[----:B------:R-:W-:Y:S01]  /*0760*/  IMAD.MOV.U32 R4, RZ, RZ, -0x3ff ;  /* 0xfffffc01ff047424 */ /* 0x000fe200078e00ff */
[----:B------:R-:W-:-:S11]  /*0770*/  @!P0 MOV R4, 0xfffffbcb ;  /* 0xfffffbcb00048802 */ /* 0x000fd60000000f00 */
[----:B------:R-:W-:Y:S05]  /*0780*/  @P1 BRA `(.L_x_10) ;  /* 0x0000000400041947 */ /* 0x000fea0003800000 */
[----:B------:R-:W-:Y:S01]  /*0790*/  LOP3.LUT R2, R7, 0xfffff, RZ, 0xc0, !PT ;  /* 0x000fffff07027812 */ /* 0x000fe200078ec0ff */
[----:B------:R-:W-:Y:S01]  /*07a0*/  IMAD.MOV.U32 R10, RZ, RZ, RZ ;  /* 0x000000ffff0a7224 */ /* 0x000fe200078e00ff */
[----:B------:R-:W-:Y:S01]  /*07b0*/  MOV R19, 0x3ed0ee25 ;  /* 0x3ed0ee2500137802 */ /* 0x000fe20000000f00 */
[----:B------:R-:W-:Y:S01]  /*07c0*/  IMAD.MOV.U32 R18, RZ, RZ, -0x748574fc ;  /* 0x8b7a8b04ff127424 */ /* 0x000fe200078e00ff */
[----:B------:R-:W-:Y:S01]  /*07d0*/  LOP3.LUT R3, R2, 0x3ff00000, RZ, 0xfc, !PT ;  /* 0x3ff0000002037812 */ /* 0x000fe200078efcff */
[----:B------:R-:W-:Y:S01]  /*07e0*/  IMAD.MOV.U32 R2, RZ, RZ, R6 ;  /* 0x000000ffff027224 */ /* 0x000fe200078e0006 */
[----:B------:R-:W-:Y:S01]  /*07f0*/  UMOV UR6, 0x3ae80f1e ;  /* 0x3ae80f1e00067882 */ /* 0x000fe20000000000 */
[----:B------:R-:W-:Y:S01]  /*0800*/  UMOV UR7, 0x3eb1380b ;  /* 0x3eb1380b00077882 */ /* 0x000fe20000000000 */
[----:B------:R-:W-:Y:S01]  /*0810*/  ISETP.GE.U32.AND P0, PT, R3, 0x3ff6a09f, PT ;  /* 0x3ff6a09f0300780c */ /* 0x000fe20003f06070 */
[----:B------:R-:W-:Y:S01]  /*0820*/  IMAD.MOV.U32 R21, RZ, RZ, 0x43300000 ;  /* 0x43300000ff157424 */ /* 0x000fe200078e00ff */
[----:B------:R-:W-:Y:S01]  /*0830*/  LEA.HI R4, R7, R4, RZ, 0xc ;  /* 0x0000000407047211 */ /* 0x000fe200078f60ff */
[----:B------:R-:W-:Y:S01]  /*0840*/  UMOV UR8, 0x80000000 ;  /* 0x8000000000087882 */ /* 0x000fe20000000000 */
[----:B------:R-:W-:-:S09]  /*0850*/  UMOV UR9, 0x43300000 ;  /* 0x4330000000097882 */ /* 0x000fd20000000000 */
[----:B------:R-:W-:Y:S02]  /*0860*/  @P0 VIADD R11, R3, 0xfff00000 ;  /* 0xfff00000030b0836 */ /* 0x000fe40000000000 */
[----:B------:R-:W-:Y:S02]  /*0870*/  @P0 VIADD R4, R4, 0x1 ;  /* 0x0000000104040836 */ /* 0x000fe40000000000 */
[----:B------:R-:W-:-:S03]  /*0880*/  @P0 IMAD.MOV.U32 R3, RZ, RZ, R11 ;  /* 0x000000ffff030224 */ /* 0x000fc600078e000b */
[----:B------:R-:W-:-:S03]  /*0890*/  LOP3.LUT R20, R4, 0x80000000, RZ, 0x3c, !PT ;  /* 0x8000000004147812 */ /* 0x000fc600078e3cff */
[C---:B------:R-:W-:Y:S02]  /*08a0*/  DADD R16, R2.reuse, 1 ;  /* 0x3ff0000002107429 */ /* 0x040fe40000000000 */
[----:B------:R-:W-:-:S04]  /*08b0*/  DADD R2, R2, -1 ;  /* 0xbff0000002027429 */ /* 0x000fc80000000000 */
[----:B------:R-:W1:Y:S02]  /*08c0*/  MUFU.RCP64H R11, R17 ;  /* 0x00000011000b7308 */ /* 0x000e640000001800 */
[----:B-1----:R-:W-:-:S08]  /*08d0*/  DFMA R12, -R16, R10, 1 ;  /* 0x3ff00000100c742b */ /* 0x002fd0000000010a */
[----:B------:R-:W-:-:S08]  /*08e0*/  DFMA R12, R12, R12, R12 ;  /* 0x0000000c0c0c722b */ /* 0x000fd0000000000c */
[----:B------:R-:W-:-:S08]  /*08f0*/  DFMA R10, R10, R12, R10 ;  /* 0x0000000c0a0a722b */ /* 0x000fd0000000000a */
[----:B------:R-:W-:-:S08]  /*0900*/  DMUL R12, R2, R10 ;  /* 0x0000000a020c7228 */ /* 0x000fd00000000000 */
[----:B------:R-:W-:-:S08]  /*0910*/  DFMA R12, R2, R10, R12 ;  /* 0x0000000a020c722b */ /* 0x000fd0000000000c */
[----:B------:R-:W-:Y:S02]  /*0920*/  DMUL R14, R12, R12 ;  /* 0x0000000c0c0e7228 */ /* 0x000fe40000000000 */
[----:B------:R-:W-:-:S06]  /*0930*/  DADD R6, R2, -R12 ;  /* 0x0000000002067229 */ /* 0x000fcc000000080c */
[----:B------:R-:W-:Y:S01]  /*0940*/  DFMA R16, R14, UR6, R18 ;  /* 0x000000060e107c2b */ /* 0x000fe20008000012 */
[----:B------:R-:W-:Y:S01]  /*0950*/  UMOV UR6, 0x9f02676f ;  /* 0x9f02676f00067882 */ /* 0x000fe20000000000 */
[----:B------:R-:W-:Y:S01]  /*0960*/  UMOV UR7, 0x3ef3b266 ;  /* 0x3ef3b26600077882 */ /* 0x000fe20000000000 */
[----:B------:R-:W-:Y:S02]  /*0970*/  DADD R18, R6, R6 ;  /* 0x0000000006127229 */ /* 0x000fe40000000006 */
[----:B------:R-:W-:Y:S01]  /*0980*/  DADD R6, R20, -UR8 ;  /* 0x8000000814067e29 */ /* 0x000fe20008000000 */
[----:B------:R-:W-:Y:S01]  /*0990*/  UMOV UR8, 0xfefa39ef ;  /* 0xfefa39ef00087882 */ /* 0x000fe20000000000 */
[----:B------:R-:W-:Y:S01]  /*09a0*/  UMOV UR9, 0x3fe62e42 ;  /* 0x3fe62e4200097882 */ /* 0x000fe20000000000 */
[----:B------:R-:W-:Y:S01]  /*09b0*/  DFMA R16, R14, R16, UR6 ;  /* 0x000000060e107e2b */ /* 0x000fe20008000010 */
[----:B------:R-:W-:Y:S01]  /*09c0*/  UMOV UR6, 0xa9ab0956 ;  /* 0xa9ab095600067882 */ /* 0x000fe20000000000 */
[----:B------:R-:W-:Y:S01]  /*09d0*/  UMOV UR7, 0x3f1745cb ;  /* 0x3f1745cb00077882 */ /* 0x000fe20000000000 */
[----:B------:R-:W-:-:S02]  /*09e0*/  DFMA R18, R2, -R12, R18 ;  /* 0x8000000c0212722b */ /* 0x000fc40000000012 */
[----:B------:R-:W-:-:S03]  /*09f0*/  DFMA R2, R6, UR8, R12 ;  /* 0x0000000806027c2b */ /* 0x000fc6000800000c */
[----:B------:R-:W-:Y:S01]  /*0a00*/  DFMA R16, R14, R16, UR6 ;  /* 0x000000060e107e2b */ /* 0x000fe20008000010 */
[----:B------:R-:W-:Y:S01]  /*0a10*/  UMOV UR6, 0x2d1b5154 ;  /* 0x2d1b515400067882 */ /* 0x000fe20000000000 */
[----:B------:R-:W-:Y:S01]  /*0a20*/  UMOV UR7, 0x3f3c71c7 ;  /* 0x3f3c71c700077882 */ /* 0x000fe20000000000 */
[----:B------:R-:W-:-:S05]  /*0a30*/  DMUL R18, R10, R18 ;  /* 0x000000120a127228 */ /* 0x000fca0000000000 */
[----:B------:R-:W-:Y:S01]  /*0a40*/  DFMA R16, R14, R16, UR6 ;  /* 0x000000060e107e2b */ /* 0x000fe20008000010 */
[----:B------:R-:W-:Y:S01]  /*0a50*/  UMOV UR6, 0x923be72d ;  /* 0x923be72d00067882 */ /* 0x000fe20000000000 */
[----:B------:R-:W-:-:S06]  /*0a60*/  UMOV UR7, 0x3f624924 ;  /* 0x3f62492400077882 */ /* 0x000fcc0000000000 */
        /* <DEDUP_REMOVED lines=8> */
[----:B------:R-:W-:Y:S02]  /*0af0*/  UMOV UR7, 0x3fe62e42 ;  /* 0x3fe62e4200077882 */ /* 0x000fe40000000000 */
[----:B------:R-:W-:Y:S01]  /*0b00*/  DFMA R20, R6, -UR6, R2 ;  /* 0x8000000606147c2b */ /* 0x000fe20008000002 */
[----:B------:R-:W-:Y:S01]  /*0b10*/  UMOV UR6, 0x3b39803f ;  /* 0x3b39803f00067882 */ /* 0x000fe20000000000 */
[----:B------:R-:W-:Y:S02]  /*0b20*/  UMOV UR7, 0x3c7abc9e ;  /* 0x3c7abc9e00077882 */ /* 0x000fe40000000000 */
[----:B------:R-:W-:-:S04]  /*0b30*/  DMUL R16, R14, R16 ;  /* 0x000000100e107228 */ /* 0x000fc80000000000 */
[----:B------:R-:W-:-:S04]  /*0b40*/  DADD R20, -R12, R20 ;  /* 0x000000000c147229 */ /* 0x000fc80000000114 */
[----:B------:R-:W-:-:S08]  /*0b50*/  DFMA R16, R12, R16, R18 ;  /* 0x000000100c10722b */ /* 0x000fd00000000012 */
[----:B------:R-:W-:-:S08]  /*0b60*/  DADD R16, R16, -R20 ;  /* 0x0000000010107229 */ /* 0x000fd00000000814 */
[----:B------:R-:W-:-:S08]  /*0b70*/  DFMA R16, R6, UR6, R16 ;  /* 0x0000000606107c2b */ /* 0x000fd00008000010 */
[----:B------:R-:W-:Y:S01]  /*0b80*/  DADD R16, R2, R16 ;  /* 0x0000000002107229 */ /* 0x000fe20000000010 */
[----:B------:R-:W-:Y:S10]  /*0b90*/  BRA `(.L_x_11) ;  /* 0x0000000000187947 */ /* 0x000ff40003800000 */
.L_x_10:
[----:B------:R-:W-:Y:S01]  /*0ba0*/  IMAD.MOV.U32 R6, RZ, RZ, 0x0 ;  /* 0x00000000ff067424 */ /* 0x000fe200078e00ff */
[----:B------:R-:W-:Y:S01]  /*0bb0*/  LOP3.LUT P0, RZ, R3, 0x7fffffff, RZ, 0xc0, !PT ;  /* 0x7fffffff03ff7812 */ /* 0x000fe2000780c0ff */
[----:B------:R-:W-:-:S06]  /*0bc0*/  IMAD.MOV.U32 R7, RZ, RZ, 0x7ff00000 ;  /* 0x7ff00000ff077424 */ /* 0x000fcc00078e00ff */
[----:B------:R-:W-:-:S10]  /*0bd0*/  DFMA R6, R2, R6, +INF ;  /* 0x7ff000000206742b */ /* 0x000fd40000000006 */
[----:B------:R-:W-:Y:S02]  /*0be0*/  FSEL R16, R6, RZ, P0 ;  /* 0x000000ff06107208 */ /* 0x000fe40000000000 */
[----:B------:R-:W-:-:S07]  /*0bf0*/  FSEL R17, R7, -QNAN , P0 ;  /* 0xfff0000007117808 */ /* 0x000fce0000000000 */
.L_x_11:
[----:B------:R-:W-:Y:S05]  /*0c00*/  BSYNC.RECONVERGENT B1 ;  /* 0x0000000000017941 */ /* 0x000fea0003800200 */
.L_x_9:
[----:B------:R-:W-:Y:S01]  /*0c10*/  IMAD.MOV.U32 R6, RZ, RZ, -0x25f2dc ;  /* 0xffda0d24ff067424 */ /* 0x000fe200078e00ff */
[----:B------:R-:W-:Y:S01]  /*0c20*/  MOV R2, 0x652b82fe ;  /* 0x652b82fe00027802 */ /* 0x000fe20000000f00 */
[----:B------:R-:W-:Y:S01]  /*0c30*/  IMAD.MOV.U32 R7, RZ, RZ, 0x3c7777d0 ;  /* 0x3c7777d0ff077424 */ /* 0x000fe200078e00ff */
[----:B------:R-:W-:Y:S01]  /*0c40*/  BSSY.RECONVERGENT B1, `(.L_x_12) ;  /* 0x0000056000017945 */ /* 0x000fe20003800200 */
[----:B------:R-:W-:-:S04]  /*0c50*/  IMAD.MOV.U32 R3, RZ, RZ, 0x3ff71547 ;  /* 0x3ff71547ff037424 */ /* 0x000fc800078e00ff */
[----:B------:R-:W-:-:S08]  /*0c60*/  DMUL R10, R16, R6 ;  /* 0x00000006100a7228 */ /* 0x000fd00000000000 */
[----:B------:R-:W-:-:S10]  /*0c70*/  DFMA R10, R16, R2, R10 ;  /* 0x00000002100a722b */ /* 0x000fd4000000000a */
[----:B------:R-:W-:Y:S01]  /*0c80*/  ISETP.GT.AND P0, PT, R11, 0xfffff, PT ;  /* 0x000fffff0b00780c */ /* 0x000fe20003f04270 */
[----:B------:R-:W-:Y:S02]  /*0c90*/  IMAD.MOV.U32 R12, RZ, RZ, R10 ;  /* 0x000000ffff0c7224 */ /* 0x000fe400078e000a */
        /* <DEDUP_REMOVED lines=74> */
.L_x_13:
[----:B------:R-:W-:Y:S01]  /*1140*/  IMAD.MOV.U32 R10, RZ, RZ, 0x0 ;  /* 0x00000000ff0a7424 */ /* 0x000fe200078e00ff */
[----:B------:R-:W-:Y:S01]  /*1150*/  LOP3.LUT P0, RZ, R13, 0x7fffffff, RZ, 0xc0, !PT ;  /* 0x7fffffff0dff7812 */ /* 0x000fe2000780c0ff */
[----:B------:R-:W-:-:S06]  /*1160*/  IMAD.MOV.U32 R11, RZ, RZ, 0x7ff00000 ;  /* 0x7ff00000ff0b7424 */ /* 0x000fcc00078e00ff */
[----:B------:R-:W-:-:S10]  /*1170*/  DFMA R10, R12, R10, +INF ;  /* 0x7ff000000c0a742b */ /* 0x000fd4000000000a */
[----:B------:R-:W-:Y:S02]  /*1180*/  FSEL R12, R10, RZ, P0 ;  /* 0x000000ff0a0c7208 */ /* 0x000fe40000000000 */
[----:B------:R-:W-:-:S07]  /*1190*/  FSEL R13, R11, -QNAN , P0 ;  /* 0xfff000000b0d7808 */ /* 0x000fce0000000000 */
.L_x_14:
[----:B------:R-:W-:Y:S05]  /*11a0*/  BSYNC.RECONVERGENT B1 ;  /* 0x0000000000017941 */ /* 0x000fea0003800200 */
.L_x_12:
[----:B------:R-:W1:Y:S01]  /*11b0*/  I2F.F64 R10, R0 ;  /* 0x00000000000a7312 */ /* 0x000e620000201c00 */
[----:B------:R-:W-:Y:S01]  /*11c0*/  IMAD.MOV.U32 R14, RZ, RZ, 0x1 ;  /* 0x00000001ff0e7424 */ /* 0x000fe200078e00ff */
[C---:B------:R-:W-:Y:S01]  /*11d0*/  DMUL R6, R12.reuse, R6 ;  /* 0x000000060c067228 */ /* 0x040fe20000000000 */
[----:B------:R-:W-:Y:S05]  /*11e0*/  BSSY.RECONVERGENT B1, `(.L_x_15) ;  /* 0x000001a000017945 */ /* 0x000fea0003800200 */
[----:B------:R-:W2:Y:S02]  /*11f0*/  I2F.F64.U32 R4, R5 ;  /* 0x0000000500047312 */ /* 0x000ea40000201800 */
[----:B------:R-:W-:-:S06]  /*1200*/  DFMA R6, R12, R2, R6 ;  /* 0x000000020c06722b */ /* 0x000fcc0000000006 */
[----:B-1----:R-:W1:Y:S02]  /*1210*/  MUFU.RCP64H R15, R11 ;  /* 0x0000000b000f7308 */ /* 0x002e640000001800 */
[----:B--2---:R-:W-:Y:S02]  /*1220*/  DADD R6, -R6, R4 ;  /* 0x0000000006067229 */ /* 0x004fe40000000104 */
[----:B-1----:R-:W-:-:S08]  /*1230*/  DFMA R16, -R10, R14, 1 ;  /* 0x3ff000000a10742b */ /* 0x002fd0000000010e */
[----:B------:R-:W-:-:S08]  /*1240*/  DFMA R16, R16, R16, R16 ;  /* 0x000000101010722b */ /* 0x000fd00000000010 */
[----:B------:R-:W-:Y:S02]  /*1250*/  DFMA R16, R14, R16, R14 ;  /* 0x000000100e10722b */ /* 0x000fe4000000000e */
[----:B------:R-:W-:-:S06]  /*1260*/  DMUL R14, R6, 360 ;  /* 0x40768000060e7828 */ /* 0x000fcc0000000000 */
[----:B------:R-:W-:-:S04]  /*1270*/  DFMA R2, -R10, R16, 1 ;  /* 0x3ff000000a02742b */ /* 0x000fc80000000110 */
[----:B------:R-:W-:-:S04]  /*1280*/  FSETP.GEU.AND P1, PT, |R15|, 6.5827683646048100446e-37, PT ;  /* 0x036000000f00780b */ /* 0x000fc80003f2e200 */
        /* <DEDUP_REMOVED lines=12> */
[----:B0-----:R-:W-:Y:S05]  /*1350*/  CALL.REL.NOINC `($__internal_0_$__cuda_sm20_div_rn_f64_full) ;  /* 0x0000000400487944 */ /* 0x001fea0003c00000 */
[----:B------:R-:W-:Y:S02]  /*1360*/  IMAD.MOV.U32 R2, RZ, RZ, R4 ;  /* 0x000000ffff027224 */ /* 0x000fe400078e0004 */
[----:B------:R-:W-:-:S07]  /*1370*/  IMAD.MOV.U32 R3, RZ, RZ, R5 ;  /* 0x000000ffff037224 */ /* 0x000fce00078e0005 */
.L_x_16:
[----:B------:R-:W-:Y:S05]  /*1380*/  BSYNC.RECONVERGENT B1 ;  /* 0x0000000000017941 */ /* 0x000fea0003800200 */
.L_x_15:
[----:B------:R-:W1:Y:S01]  /*1390*/  MUFU.RCP64H R5, 360 ;  /* 0x4076800000057908 */ /* 0x000e620000001800 */
[----:B------:R-:W-:Y:S01]  /*13a0*/  IMAD.MOV.U32 R10, RZ, RZ, 0x0 ;  /* 0x00000000ff0a7424 */ /* 0x000fe200078e00ff */
[----:B------:R-:W-:Y:S01]  /*13b0*/  MOV R4, 0x1 ;  /* 0x0000000100047802 */ /* 0x000fe20000000f00 */
[----:B------:R-:W-:Y:S01]  /*13c0*/  IMAD.MOV.U32 R11, RZ, RZ, 0x40768000 ;  /* 0x40768000ff0b7424 */ /* 0x000fe200078e00ff */
[----:B------:R-:W-:Y:S01]  /*13d0*/  FSETP.GEU.AND P1, PT, |R3|, 6.5827683646048100446e-37, PT ;  /* 0x036000000300780b */ /* 0x000fe20003f2e200 */
[----:B------:R-:W-:Y:S04]  /*13e0*/  BSSY.RECONVERGENT B1, `(.L_x_17) ;  /* 0x0000010000017945 */ /* 0x000fe80003800200 */
[----:B-1----:R-:W-:-:S08]  /*13f0*/  DFMA R6, R4, -R10, 1 ;  /* 0x3ff000000406742b */ /* 0x002fd0000000080a */
[----:B------:R-:W-:-:S08]  /*1400*/  DFMA R6, R6, R6, R6 ;  /* 0x000000060606722b */ /* 0x000fd00000000006 */
[----:B------:R-:W-:-:S08]  /*1410*/  DFMA R6, R4, R6, R4 ;  /* 0x000000060406722b */ /* 0x000fd00000000004 */
[----:B------:R-:W-:-:S08]  /*1420*/  DFMA R4, R6, -R10, 1 ;  /* 0x3ff000000604742b */ /* 0x000fd0000000080a */
[----:B------:R-:W-:-:S08]  /*1430*/  DFMA R4, R6, R4, R6 ;  /* 0x000000040604722b */ /* 0x000fd00000000006 */
[----:B------:R-:W-:-:S08]  /*1440*/  DMUL R6, R4, R2 ;  /* 0x0000000204067228 */ /* 0x000fd00000000000 */
[----:B------:R-:W-:-:S08]  /*1450*/  DFMA R10, R6, -360, R2 ;  /* 0xc0768000060a782b */ /* 0x000fd00000000002 */
[----:B------:R-:W-:-:S10]  /*1460*/  DFMA R4, R4, R10, R6 ;  /* 0x0000000a0404722b */ /* 0x000fd40000000006 */
[----:B------:R-:W-:-:S05]  /*1470*/  FFMA R0, RZ, 3.8515625, R5 ;  /* 0x40768000ff007823 */ /* 0x000fca0000000005 */
[----:B------:R-:W-:-:S13]  /*1480*/  FSETP.GT.AND P0, PT, |R0|, 1.469367938527859385e-39, PT ;  /* 0x001000000000780b */ /* 0x000fda0003f04200 */
[----:B------:R-:W-:Y:S05]  /*1490*/  @P0 BRA P1, `(.L_x_18) ;  /* 0x0000000000100947 */ /* 0x000fea0000800000 */
[----:B------:R-:W-:Y:S01]  /*14a0*/  IMAD.MOV.U32 R4, RZ, RZ, RZ ;  /* 0x000000ffff047224 */ /* 0x000fe200078e00ff */
[----:B------:R-:W-:Y:S01]  /*14b0*/  MOV R20, 0x14e0 ;  /* 0x000014e000147802 */ /* 0x000fe20000000f00 */
[----:B------:R-:W-:-:S07]  /*14c0*/  IMAD.MOV.U32 R5, RZ, RZ, 0x40768000 ;  /* 0x40768000ff057424 */ /* 0x000fce00078e00ff */
[----:B0-----:R-:W-:Y:S05]  /*14d0*/  CALL.REL.NOINC `($__internal_0_$__cuda_sm20_div_rn_f64_full) ;  /* 0x0000000000e87944 */ /* 0x001fea0003c00000 */
.L_x_18:
[----:B------:R-:W-:Y:S05]  /*14e0*/  BSYNC.RECONVERGENT B1 ;  /* 0x0000000000017941 */ /* 0x000fea0003800200 */
.L_x_17:
[----:B------:R-:W-:Y:S01]  /*14f0*/  DMUL R4, R4, 6 ;  /* 0x4018000004047828 */ /* 0x000fe20000000000 */
[----:B------:R-:W-:Y:S05]  /*1500*/  BSSY.RECONVERGENT B1, `(.L_x_19) ;  /* 0x000002a000017945 */ /* 0x000fea0003800200 */
[----:B------:R-:W1:Y:S08]  /*1510*/  F2I.F64.FLOOR R0, R4 ;  /* 0x0000000400007311 */ /* 0x000e700000305100 */
[----:B------:R-:W2:Y:S01]  /*1520*/  FRND.F64.FLOOR R2, R4 ;  /* 0x0000000400027313 */ /* 0x000ea20000305800 */
[----:B-1----:R-:W-:Y:S01]  /*1530*/  ISETP.GT.AND P0, PT, R0, 0x1, PT ;  /* 0x000000010000780c */ /* 0x002fe20003f04270 */
[----:B--2---:R-:W-:-:S12]  /*1540*/  DADD R10, R4, -R2 ;  /* 0x00000000040a7229 */ /* 0x004fd80000000802 */
[----:B------:R-:W-:Y:S05]  /*1550*/  @P0 BRA `(.L_x_20) ;  /* 0x0000000000340947 */ /* 0x000fea0003800000 */
[----:B------:R-:W-:Y:S02]  /*1560*/  ISETP.NE.AND P0, PT, R0, RZ, PT ;  /* 0x000000ff0000720c */ /* 0x000fe40003f05270 */
[----:B------:R-:W-:Y:S01]  /*1570*/  CS2R R2, SRZ ;  /* 0x0000000000027805 */ /* 0x000fe2000001ff00 */
[----:B------:R-:W-:Y:S02]  /*1580*/  IMAD.MOV.U32 R4, RZ, RZ, 0x0 ;  /* 0x00000000ff047424 */ /* 0x000fe400078e00ff */
[----:B------:R-:W-:Y:S02]  /*1590*/  IMAD.MOV.U32 R5, RZ, RZ, 0x3ff00000 ;  /* 0x3ff00000ff057424 */ /* 0x000fe400078e00ff */
[----:B------:R-:W-:Y:S02]  /*15a0*/  IMAD.MOV.U32 R6, RZ, RZ, R10 ;  /* 0x000000ffff067224 */ /* 0x000fe400078e000a */
[----:B------:R-:W-:-:S04]  /*15b0*/  IMAD.MOV.U32 R7, RZ, RZ, R11 ;  /* 0x000000ffff077224 */ /* 0x000fc800078e000b */
[----:B------:R-:W-:Y:S05]  /*15c0*/  @!P0 BRA `(.L_x_21) ;  /* 0x0000000000748947 */ /* 0x000fea0003800000 */
[----:B------:R-:W-:-:S13]  /*15d0*/  ISETP.NE.AND P0, PT, R0, 0x1, PT ;  /* 0x000000010000780c */ /* 0x000fda0003f05270 */
[----:B------:R-:W-:Y:S05]  /*15e0*/  @P0 BRA `(.L_x_22) ;  /* 0x0000000000380947 */ /* 0x000fea0003800000 */
[----:B------:R-:W-:Y:S01]  /*15f0*/  DADD R4, -R10, 1 ;  /* 0x3ff000000a047429 */ /* 0x000fe20000000100 */
[----:B------:R-:W-:Y:S01]  /*1600*/  MOV R6, 0x0 ;  /* 0x0000000000067802 */ /* 0x000fe20000000f00 */
[----:B------:R-:W-:Y:S01]  /*1610*/  IMAD.MOV.U32 R7, RZ, RZ, 0x3ff00000 ;  /* 0x3ff00000ff077424 */ /* 0x000fe200078e00ff */
[----:B------:R-:W-:Y:S08]  /*1620*/  BRA `(.L_x_21) ;  /* 0x00000000005c7947 */ /* 0x000ff00003800000 */
.L_x_20:
[----:B------:R-:W-:Y:S02]  /*1630*/  ISETP.NE.AND P0, PT, R0, 0x2, PT ;  /* 0x000000020000780c */ /* 0x000fe40003f05270 */
[----:B------:R-:W-:-:S11]  /*1640*/  CS2R R4, SRZ ;  /* 0x0000000000047805 */ /* 0x000fd6000001ff00 */
[----:B------:R-:W-:Y:S05]  /*1650*/  @!P0 BRA `(.L_x_23) ;  /* 0x0000000000408947 */ /* 0x000fea0003800000 */
[----:B------:R-:W-:Y:S01]  /*1660*/  ISETP.NE.AND P0, PT, R0, 0x3, PT ;  /* 0x000000030000780c */ /* 0x000fe20003f05270 */
[----:B------:R-:W-:Y:S02]  /*1670*/  IMAD.MOV.U32 R2, RZ, RZ, 0x0 ;  /* 0x00000000ff027424 */ /* 0x000fe400078e00ff */
[----:B------:R-:W-:-:S10]  /*1680*/  IMAD.MOV.U32 R3, RZ, RZ, 0x3ff00000 ;  /* 0x3ff00000ff037424 */ /* 0x000fd400078e00ff */
[----:B------:R-:W-:Y:S01]  /*1690*/  @!P0 DADD R6, -R10, 1 ;  /* 0x3ff000000a068429 */ /* 0x000fe20000000100 */
[----:B------:R-:W-:Y:S10]  /*16a0*/  @!P0 BRA `(.L_x_21) ;  /* 0x00000000003c8947 */ /* 0x000ff40003800000 */
[----:B------:R-:W-:-:S13]  /*16b0*/  ISETP.NE.AND P0, PT, R0, 0x4, PT ;  /* 0x000000040000780c */ /* 0x000fda0003f05270 */
[----:B------:R-:W-:Y:S05]  /*16c0*/  @!P0 BRA `(.L_x_24) ;  /* 0x0000000000148947 */ /* 0x000fea0003800000 */
.L_x_22:
[----:B------:R-:W-:Y:S01]  /*16d0*/  DADD R2, -R10, 1 ;  /* 0x3ff000000a027429 */ /* 0x000fe20000000100 */
[----:B------:R-:W-:Y:S01]  /*16e0*/  IMAD.MOV.U32 R4, RZ, RZ, 0x0 ;  /* 0x00000000ff047424 */ /* 0x000fe200078e00ff */
[----:B------:R-:W-:Y:S01]  /*16f0*/  CS2R R6, SRZ ;  /* 0x0000000000067805 */ /* 0x000fe2000001ff00 */
[----:B------:R-:W-:Y:S01]  /*1700*/  IMAD.MOV.U32 R5, RZ, RZ, 0x3ff00000 ;  /* 0x3ff00000ff057424 */ /* 0x000fe200078e00ff */
[----:B------:R-:W-:Y:S07]  /*1710*/  BRA `(.L_x_21) ;  /* 0x0000000000207947 */ /* 0x000fee0003800000 */
.L_x_24:
[----:B------:R-:W-:Y:S01]  /*1720*/  IMAD.MOV.U32 R4, RZ, RZ, R10 ;  /* 0x000000ffff047224 */ /* 0x000fe200078e000a */
[----:B------:R-:W-:Y:S02]  /*1730*/  MOV R5, R11 ;  /* 0x0000000b00057202 */ /* 0x000fe40000000f00 */
[----:B------:R-:W-:Y:S01]  /*1740*/  CS2R R6, SRZ ;  /* 0x0000000000067805 */ /* 0x000fe2000001ff00 */
[----:B------:R-:W-:Y:S06]  /*1750*/  BRA `(.L_x_21) ;  /* 0x0000000000107947 */ /* 0x000fec0003800000 */
.L_x_23:
[----:B------:R-:W-:Y:S02]  /*1760*/  IMAD.MOV.U32 R2, RZ, RZ, R10 ;  /* 0x000000ffff027224 */ /* 0x000fe400078e000a */
[----:B------:R-:W-:Y:S02]  /*1770*/  IMAD.MOV.U32 R3, RZ, RZ, R11 ;  /* 0x000000ffff037224 */ /* 0x000fe400078e000b */
[----:B------:R-:W-:Y:S02]  /*1780*/  IMAD.MOV.U32 R6, RZ, RZ, 0x0 ;  /* 0x00000000ff067424 */ /* 0x000fe400078e00ff */
[----:B------:R-:W-:-:S07]  /*1790*/  IMAD.MOV.U32 R7, RZ, RZ, 0x3ff00000 ;  /* 0x3ff00000ff077424 */ /* 0x000fce00078e00ff */
.L_x_21:
[----:B------:R-:W-:Y:S05]  /*17a0*/  BSYNC.RECONVERGENT B1 ;  /* 0x0000000000017941 */ /* 0x000fea0003800200 */
.L_x_19:
[----:B------:R-:W-:Y:S02]  /*17b0*/  DMUL R4, R4, 255 ;  /* 0x406fe00004047828 */ /* 0x000fe40000000000 */
[----:B------:R-:W-:Y:S02]  /*17c0*/  DMUL R6, R6, 255 ;  /* 0x406fe00006067828 */ /* 0x000fe40000000000 */
[----:B------:R-:W-:-:S06]  /*17d0*/  DMUL R2, R2, 255 ;  /* 0x406fe00002027828 */ /* 0x000fcc0000000000 */
[----:B------:R-:W1:Y:S08]  /*17e0*/  F2I.U32.F64.TRUNC R5, R4 ;  /* 0x0000000400057311 */ /* 0x000e70000030d000 */
[----:B------:R-:W2:Y:S01]  /*17f0*/  F2I.U32.F64.TRUNC R7, R6 ;  /* 0x0000000600077311 */ /* 0x000ea2000030d000 */
[----:B-1----:R1:W-:Y:S07]  /*1800*/  STG.E.U8 desc[UR4][R8.64], R5 ;  /* 0x0000000508007986 */ /* 0x0023ee000c101104 */
[----:B------:R-:W3:Y:S01]  /*1810*/  F2I.U32.F64.TRUNC R3, R2 ;  /* 0x0000000200037311 */ /* 0x000ee2000030d000 */
[----:B--2---:R1:W-:Y:S04]  /*1820*/  STG.E.U8 desc[UR4][R8.64+0x1], R7 ;  /* 0x0000010708007986 */ /* 0x0043e8000c101104 */
[----:B---3--:R1:W-:Y:S02]  /*1830*/  STG.E.U8 desc[UR4][R8.64+0x2], R3 ;  /* 0x0000020308007986 */ /* 0x0083e4000c101104 */
.L_x_8:
[----:B------:R-:W-:Y:S05]  /*1840*/  BSYNC.RECONVERGENT B0 ;  /* 0x0000000000007941 */ /* 0x000fea0003800200 */
.L_x_7:
[----:B------:R-:W-:-:S05]  /*1850*/  IMAD.MOV.U32 R4, RZ, RZ, 0xff ;  /* 0x000000ffff047424 */ /* 0x000fca00078e00ff */
[----:B------:R-:W-:Y:S01]  /*1860*/  STG.E.U8 desc[UR4][R8.64+0x3], R4 ;  /* 0x0000030408007986 */ /* 0x000fe2000c101104 */
[----:B------:R-:W-:Y:S05]  /*1870*/  EXIT ;  /* 0x000000000000794d */ /* 0x000fea0003800000 */
        .weak           $__internal_0_$__cuda_sm20_div_rn_f64_full
        .type           $__internal_0_$__cuda_sm20_div_rn_f64_full,@function
        .size           $__internal_0_$__cuda_sm20_div_rn_f64_full,(.L_x_31 - $__internal_0_$__cuda_sm20_div_rn_f64_full)
$__internal_0_$__cuda_sm20_div_rn_f64_full:
[C---:B------:R-:W-:Y:S01]  /*1880*/  FSETP.GEU.AND P0, PT, |R5|.reuse, 1.469367938527859385e-39, PT ;  /* 0x001000000500780b */ /* 0x040fe20003f0e200 */
[----:B------:R-:W-:Y:S01]  /*1890*/  IMAD.MOV.U32 R24, RZ, RZ, 0x1ca00000 ;  /* 0x1ca00000ff187424 */ /* 0x000fe200078e00ff */
[----:B------:R-:W-:Y:S01]  /*18a0*/  LOP3.LUT R6, R5, 0x800fffff, RZ, 0xc0, !PT ;  /* 0x800fffff05067812 */ /* 0x000fe200078ec0ff */
[----:B------:R-:W-:Y:S01]  /*18b0*/  BSSY.RECONVERGENT B2, `(.L_x_25) ;  /* 0x0000054000027945 */ /* 0x000fe20003800200 */
[C---:B------:R-:W-:Y:S02]  /*18c0*/  FSETP.GEU.AND P2, PT, |R3|.reuse, 1.469367938527859385e-39, PT ;  /* 0x001000000300780b */ /* 0x040fe40003f4e200 */
[----:B------:R-:W-:Y:S01]  /*18d0*/  LOP3.LUT R7, R6, 0x3ff00000, RZ, 0xfc, !PT ;  /* 0x3ff0000006077812 */ /* 0x000fe200078efcff */
[----:B------:R-:W-:Y:S01]  /*18e0*/  IMAD.MOV.U32 R6, RZ, RZ, R4 ;  /* 0x000000ffff067224 */ /* 0x000fe200078e0004 */
[----:B------:R-:W-:Y:S02]  /*18f0*/  MOV R14, 0x1 ;  /* 0x00000001000e7802 */ /* 0x000fe40000000f00 */
[----:B------:R-:W-:-:S02]  /*1900*/  LOP3.LUT R23, R3, 0x7ff00000, RZ, 0xc0, !PT ;  /* 0x7ff0000003177812 */ /* 0x000fc400078ec0ff */
[----:B------:R-:W-:Y:S01]  /*1910*/  LOP3.LUT R0, R5, 0x7ff00000, RZ, 0xc0, !PT ;  /* 0x7ff0000005007812 */ /* 0x000fe200078ec0ff */
[----:B------:R-:W-:Y:S02]  /*1920*/  @!P0 DMUL R6, R4, 8.98846567431157953865e+307 ;  /* 0x7fe0000004068828 */ /* 0x000fe40000000000 */
[----:B------:R-:W-:Y:S01]  /*1930*/  IMAD.MOV.U32 R25, RZ, RZ, R23 ;  /* 0x000000ffff197224 */ /* 0x000fe200078e0017 */
[----:B------:R-:W-:Y:S02]  /*1940*/  ISETP.GE.U32.AND P1, PT, R23, R0, PT ;  /* 0x000000001700720c */ /* 0x000fe40003f26070 */
[----:B------:R-:W-:Y:S01]  /*1950*/  @!P2 LOP3.LUT R16, R5, 0x7ff00000, RZ, 0xc0, !PT ;  /* 0x7ff000000510a812 */ /* 0x000fe200078ec0ff */
[----:B------:R-:W0:Y:S03]  /*1960*/  MUFU.RCP64H R15, R7 ;  /* 0x00000007000f7308 */ /* 0x000e260000001800 */
[----:B------:R-:W-:-:S02]  /*1970*/  @!P2 ISETP.GE.U32.AND P3, PT, R23, R16, PT ;  /* 0x000000101700a20c */ /* 0x000fc40003f66070 */
[----:B------:R-:W-:Y:S02]  /*1980*/  @!P0 LOP3.LUT R0, R7, 0x7ff00000, RZ, 0xc0, !PT ;  /* 0x7ff0000007008812 */ /* 0x000fe400078ec0ff */
[----:B------:R-:W-:-:S03]  /*1990*/  @!P2 SEL R17, R24, 0x63400000, !P3 ;  /* 0x634000001811a807 */ /* 0x000fc60005800000 */
[----:B------:R-:W-:Y:S01]  /*19a0*/  VIADD R27, R0, 0xffffffff ;  /* 0xffffffff001b7836 */ /* 0x000fe20000000000 */
[----:B------:R-:W-:-:S04]  /*19b0*/  @!P2 LOP3.LUT R18, R17, 0x80000000, R3, 0xf8, !PT ;  /* 0x800000001112a812 */ /* 0x000fc800078ef803 */
[----:B------:R-:W-:Y:S01]  /*19c0*/  @!P2 LOP3.LUT R19, R18, 0x100000, RZ, 0xfc, !PT ;  /* 0x001000001213a812 */ /* 0x000fe200078efcff */
[----:B------:R-:W-:Y:S01]  /*19d0*/  @!P2 IMAD.MOV.U32 R18, RZ, RZ, RZ ;  /* 0x000000ffff12a224 */ /* 0x000fe200078e00ff */
[----:B0-----:R-:W-:-:S08]  /*19e0*/  DFMA R12, R14, -R6, 1 ;  /* 0x3ff000000e0c742b */ /* 0x001fd00000000806 */
[----:B------:R-:W-:-:S08]  /*19f0*/  DFMA R12, R12, R12, R12 ;  /* 0x0000000c0c0c722b */ /* 0x000fd0000000000c */
[----:B------:R-:W-:Y:S01]  /*1a00*/  DFMA R14, R14, R12, R14 ;  /* 0x0000000c0e0e722b */ /* 0x000fe2000000000e */
[----:B------:R-:W-:Y:S01]  /*1a10*/  SEL R13, R24, 0x63400000, !P1 ;  /* 0x63400000180d7807 */ /* 0x000fe20004800000 */
[----:B------:R-:W-:-:S03]  /*1a20*/  IMAD.MOV.U32 R12, RZ, RZ, R2 ;  /* 0x000000ffff0c7224 */ /* 0x000fc600078e0002 */
[----:B------:R-:W-:-:S03]  /*1a30*/  LOP3.LUT R13, R13, 0x800fffff, R3, 0xf8, !PT ;  /* 0x800fffff0d0d7812 */ /* 0x000fc600078ef803 */
[----:B------:R-:W-:-:S03]  /*1a40*/  DFMA R16, R14, -R6, 1 ;  /* 0x3ff000000e10742b */ /* 0x000fc60000000806 */
[----:B------:R-:W-:-:S05]  /*1a50*/  @!P2 DFMA R12, R12, 2, -R18 ;  /* 0x400000000c0ca82b */ /* 0x000fca0000000812 */
[----:B------:R-:W-:-:S05]  /*1a60*/  DFMA R16, R14, R16, R14 ;  /* 0x000000100e10722b */ /* 0x000fca000000000e */
[----:B------:R-:W-:-:S03]  /*1a70*/  @!P2 LOP3.LUT R25, R13, 0x7ff00000, RZ, 0xc0, !PT ;  /* 0x7ff000000d19a812 */ /* 0x000fc600078ec0ff */
[----:B------:R-:W-:Y:S02]  /*1a80*/  DMUL R14, R16, R12 ;  /* 0x0000000c100e7228 */ /* 0x000fe40000000000 */
[----:B------:R-:W-:-:S05]  /*1a90*/  VIADD R26, R25, 0xffffffff ;  /* 0xffffffff191a7836 */ /* 0x000fca0000000000 */
[----:B------:R-:W-:Y:S01]  /*1aa0*/  ISETP.GT.U32.AND P0, PT, R26, 0x7feffffe, PT ;  /* 0x7feffffe1a00780c */ /* 0x000fe20003f04070 */
[----:B------:R-:W-:-:S03]  /*1ab0*/  DFMA R18, R14, -R6, R12 ;  /* 0x800000060e12722b */ /* 0x000fc6000000000c */
[----:B------:R-:W-:-:S05]  /*1ac0*/  ISETP.GT.U32.OR P0, PT, R27, 0x7feffffe, P0 ;  /* 0x7feffffe1b00780c */ /* 0x000fca0000704470 */
[----:B------:R-:W-:-:S08]  /*1ad0*/  DFMA R18, R16, R18, R14 ;  /* 0x000000121012722b */ /* 0x000fd0000000000e */
[----:B------:R-:W-:Y:S05]  /*1ae0*/  @P0 BRA `(.L_x_26) ;  /* 0x00000000006c0947 */ /* 0x000fea0003800000 */
[----:B------:R-:W-:-:S04]  /*1af0*/  LOP3.LUT R2, R5, 0x7ff00000, RZ, 0xc0, !PT ;  /* 0x7ff0000005027812 */ /* 0x000fc800078ec0ff */
[CC--:B------:R-:W-:Y:S02]  /*1b00*/  VIADDMNMX R0, R23.reuse, -R2.reuse, 0xb9600000, !PT ;  /* 0xb960000017007446 */ /* 0x0c0fe40007800902 */
[----:B------:R-:W-:Y:S01]  /*1b10*/  ISETP.GE.U32.AND P0, PT, R23, R2, PT ;  /* 0x000000021700720c */ /* 0x000fe20003f06070 */
[----:B------:R-:W-:Y:S01]  /*1b20*/  IMAD.MOV.U32 R2, RZ, RZ, RZ ;  /* 0x000000ffff027224 */ /* 0x000fe200078e00ff */
[----:B------:R-:W-:Y:S02]  /*1b30*/  VIMNMX R0, PT, PT, R0, 0x46a00000, PT ;  /* 0x46a0000000007848 */ /* 0x000fe40003fe0100 */
[----:B------:R-:W-:-:S04]  /*1b40*/  SEL R3, R24, 0x63400000, !P0 ;  /* 0x6340000018037807 */ /* 0x000fc80004000000 */
[----:B------:R-:W-:-:S05]  /*1b50*/  IADD3 R0, PT, PT, -R3, R0, RZ ;  /* 0x0000000003007210 */ /* 0x000fca0007ffe1ff */
[----:B------:R-:W-:-:S06]  /*1b60*/  VIADD R3, R0, 0x7fe00000 ;  /* 0x7fe0000000037836 */ /* 0x000fcc0000000000 */
[----:B------:R-:W-:-:S10]  /*1b70*/  DMUL R14, R18, R2 ;  /* 0x00000002120e7228 */ /* 0x000fd40000000000 */
[----:B------:R-:W-:-:S13]  /*1b80*/  FSETP.GTU.AND P0, PT, |R15|, 1.469367938527859385e-39, PT ;  /* 0x001000000f00780b */ /* 0x000fda0003f0c200 */
[----:B------:R-:W-:Y:S05]  /*1b90*/  @P0 BRA `(.L_x_27) ;  /* 0x0000000000940947 */ /* 0x000fea0003800000 */
[----:B------:R-:W-:Y:S01]  /*1ba0*/  DFMA R6, R18, -R6, R12 ;  /* 0x800000061206722b */ /* 0x000fe2000000000c */
[----:B------:R-:W-:-:S09]  /*1bb0*/  IMAD.MOV.U32 R2, RZ, RZ, RZ ;  /* 0x000000ffff027224 */ /* 0x000fd200078e00ff */
[C---:B------:R-:W-:Y:S02]  /*1bc0*/  FSETP.NEU.AND P0, PT, R7.reuse, RZ, PT ;  /* 0x000000ff0700720b */ /* 0x040fe40003f0d000 */
[----:B------:R-:W-:-:S04]  /*1bd0*/  LOP3.LUT R13, R7, 0x80000000, R5, 0x48, !PT ;  /* 0x80000000070d7812 */ /* 0x000fc800078e4805 */
[----:B------:R-:W-:-:S07]  /*1be0*/  LOP3.LUT R3, R13, R3, RZ, 0xfc, !PT ;  /* 0x000000030d037212 */ /* 0x000fce00078efcff */
[----:B------:R-:W-:Y:S05]  /*1bf0*/  @!P0 BRA `(.L_x_27) ;  /* 0x00000000007c8947 */ /* 0x000fea0003800000 */
[----:B------:R-:W-:Y:S01]  /*1c00*/  IMAD.MOV R5, RZ, RZ, -R0 ;  /* 0x000000ffff057224 */ /* 0x000fe200078e0a00 */
[----:B------:R-:W-:Y:S01]  /*1c10*/  DMUL.RP R2, R18, R2 ;  /* 0x0000000212027228 */ /* 0x000fe20000008000 */
[----:B------:R-:W-:-:S06]  /*1c20*/  IMAD.MOV.U32 R4, RZ, RZ, RZ ;  /* 0x000000ffff047224 */ /* 0x000fcc00078e00ff */
[----:B------:R-:W-:-:S03]  /*1c30*/  DFMA R4, R14, -R4, R18 ;  /* 0x800000040e04722b */ /* 0x000fc60000000012 */
[----:B------:R-:W-:-:S03]  /*1c40*/  LOP3.LUT R13, R3, R13, RZ, 0x3c, !PT ;  /* 0x0000000d030d7212 */ /* 0x000fc600078e3cff */
[----:B------:R-:W-:-:S04]  /*1c50*/  IADD3 R4, PT, PT, -R0, -0x43300000, RZ ;  /* 0xbcd0000000047810 */ /* 0x000fc80007ffe1ff */
[----:B------:R-:W-:-:S04]  /*1c60*/  FSETP.NEU.AND P0, PT, |R5|, R4, PT ;  /* 0x000000040500720b */ /* 0x000fc80003f0d200 */
[----:B------:R-:W-:Y:S02]  /*1c70*/  FSEL R14, R2, R14, !P0 ;  /* 0x0000000e020e7208 */ /* 0x000fe40004000000 */
[----:B------:R-:W-:Y:S01]  /*1c80*/  FSEL R15, R13, R15, !P0 ;  /* 0x0000000f0d0f7208 */ /* 0x000fe20004000000 */
[----:B------:R-:W-:Y:S06]  /*1c90*/  BRA `(.L_x_27) ;  /* 0x0000000000547947 */ /* 0x000fec0003800000 */
.L_x_26:
[----:B------:R-:W-:-:S14]  /*1ca0*/  DSETP.NAN.AND P0, PT, R2, R2, PT ;  /* 0x000000020200722a */ /* 0x000fdc0003f08000 */
[----:B------:R-:W-:Y:S05]  /*1cb0*/  @P0 BRA `(.L_x_28) ;  /* 0x0000000000440947 */ /* 0x000fea0003800000 */
[----:B------:R-:W-:-:S14]  /*1cc0*/  DSETP.NAN.AND P0, PT, R4, R4, PT ;  /* 0x000000040400722a */ /* 0x000fdc0003f08000 */
[----:B------:R-:W-:Y:S05]  /*1cd0*/  @P0 BRA `(.L_x_29) ;  /* 0x0000000000300947 */ /* 0x000fea0003800000 */
[----:B------:R-:W-:Y:S01]  /*1ce0*/  ISETP.NE.AND P0, PT, R25, R0, PT ;  /* 0x000000001900720c */ /* 0x000fe20003f05270 */
[----:B------:R-:W-:Y:S01]  /*1cf0*/  IMAD.MOV.U32 R15, RZ, RZ, -0x80000 ;  /* 0xfff80000ff0f7424 */ /* 0x000fe200078e00ff */
[----:B------:R-:W-:-:S11]  /*1d00*/  MOV R14, 0x0 ;  /* 0x00000000000e7802 */ /* 0x000fd60000000f00 */
[----:B------:R-:W-:Y:S05]  /*1d10*/  @!P0 BRA `(.L_x_27) ;  /* 0x0000000000348947 */ /* 0x000fea0003800000 */
[----:B------:R-:W-:Y:S02]  /*1d20*/  ISETP.NE.AND P0, PT, R25, 0x7ff00000, PT ;  /* 0x7ff000001900780c */ /* 0x000fe40003f05270 */
[----:B------:R-:W-:Y:S02]  /*1d30*/  LOP3.LUT R15, R3, 0x80000000, R5, 0x48, !PT ;  /* 0x80000000030f7812 */ /* 0x000fe400078e4805 */
[----:B------:R-:W-:-:S13]  /*1d40*/  ISETP.EQ.OR P0, PT, R0, RZ, !P0 ;  /* 0x000000ff0000720c */ /* 0x000fda0004702670 */
[----:B------:R-:W-:Y:S01]  /*1d50*/  @P0 LOP3.LUT R0, R15, 0x7ff00000, RZ, 0xfc, !PT ;  /* 0x7ff000000f000812 */ /* 0x000fe200078efcff */
[----:B------:R-:W-:Y:S02]  /*1d60*/  @!P0 IMAD.MOV.U32 R14, RZ, RZ, RZ ;  /* 0x000000ffff0e8224 */ /* 0x000fe400078e00ff */
[----:B------:R-:W-:Y:S02]  /*1d70*/  @P0 IMAD.MOV.U32 R14, RZ, RZ, RZ ;  /* 0x000000ffff0e0224 */ /* 0x000fe400078e00ff */
[----:B------:R-:W-:Y:S01]  /*1d80*/  @P0 IMAD.MOV.U32 R15, RZ, RZ, R0 ;  /* 0x000000ffff0f0224 */ /* 0x000fe200078e0000 */
[----:B------:R-:W-:Y:S06]  /*1d90*/  BRA `(.L_x_27) ;  /* 0x0000000000147947 */ /* 0x000fec0003800000 */
.L_x_29:
[----:B------:R-:W-:Y:S01]  /*1da0*/  LOP3.LUT R15, R5, 0x80000, RZ, 0xfc, !PT ;  /* 0x00080000050f7812 */ /* 0x000fe200078efcff */
[----:B------:R-:W-:Y:S01]  /*1db0*/  IMAD.MOV.U32 R14, RZ, RZ, R4 ;  /* 0x000000ffff0e7224 */ /* 0x000fe200078e0004 */
[----:B------:R-:W-:Y:S06]  /*1dc0*/  BRA `(.L_x_27) ;  /* 0x0000000000087947 */ /* 0x000fec0003800000 */
.L_x_28:
[----:B------:R-:W-:Y:S02]  /*1dd0*/  LOP3.LUT R15, R3, 0x80000, RZ, 0xfc, !PT ;  /* 0x00080000030f7812 */ /* 0x000fe400078efcff */
[----:B------:R-:W-:-:S07]  /*1de0*/  MOV R14, R2 ;  /* 0x00000002000e7202 */ /* 0x000fce0000000f00 */
.L_x_27:
[----:B------:R-:W-:Y:S05]  /*1df0*/  BSYNC.RECONVERGENT B2 ;  /* 0x0000000000027941 */ /* 0x000fea0003800200 */
.L_x_25:
[----:B------:R-:W-:Y:S02]  /*1e00*/  IMAD.MOV.U32 R2, RZ, RZ, R20 ;  /* 0x000000ffff027224 */ /* 0x000fe400078e0014 */
[----:B------:R-:W-:Y:S02]  /*1e10*/  IMAD.MOV.U32 R3, RZ, RZ, 0x0 ;  /* 0x00000000ff037424 */ /* 0x000fe400078e00ff */
[----:B------:R-:W-:Y:S02]  /*1e20*/  IMAD.MOV.U32 R4, RZ, RZ, R14 ;  /* 0x000000ffff047224 */ /* 0x000fe400078e000e */
[----:B------:R-:W-:Y:S01]  /*1e30*/  IMAD.MOV.U32 R5, RZ, RZ, R15 ;  /* 0x000000ffff057224 */ /* 0x000fe200078e000f */
[----:B------:R-:W-:Y:S06]  /*1e40*/  RET.REL.NODEC R2 `(_Z12julia_kernelPhiidddidd) ;  /* 0xffffffe0026c7950 */ /* 0x000fec0003c3ffff */
.L_x_30:
[----:B------:R-:W-:-:S00]  /*1e50*/  BRA `(.L_x_30) ;  /* 0xfffffffc00fc7947 */ /* 0x000fc0000383ffff */
[----:B------:R-:W-:-:S00]  /*1e60*/  NOP ;  /* 0x0000000000007918 */ /* 0x000fc00000000000 */
        /* <DEDUP_REMOVED lines=9> */
.L_x_31:


//--------------------- .nv.shared.reserved.0     --------------------------
	.section	.nv.shared.reserved.0,"aw",@nobits
	.weak		__nv_reservedSMEM_offset_0_alias
	.size		__nv_reservedSMEM_offset_0_alias, 0, 64
	.other		__nv_reservedSMEM_offset_0_alias,@"STO_CUDA_RESERVED_SHARED STV_DEFAULT"
__nv_reservedSMEM_offset_0_alias:
	.zero		0
	.zero		64


//--------------------- .nv.constant0._Z12julia_kernelPhiidddidd --------------------------
	.section	.nv.constant0._Z12julia_kernelPhiidddidd,"a",@progbits
	.sectionflags	@""
	.align	4
.nv.constant0._Z12julia_kernelPhiidddidd:
	.zero		960


//--------------------- SYMBOLS --------------------------

	.type		.nv.reservedSmem.offset0,@object
	.size		.nv.reservedSmem.offset0,0x4
